//
// Generated by NVIDIA NVVM Compiler
//
// Compiler Build ID: CL-36424714
// Cuda compilation tools, release 13.0, V13.0.88
// Based on NVVM 20.0.0
//

.version 9.0
.target sm_100
.address_size 64

	// .globl	_Z12momCollisionPdS_S_S_S_S_S_S_iiidS_S_S_S_S_S_S_S_S_S_iddS_S_S_S_S_S_i
.func  (.param .b64 func_retval0) __internal_accurate_pow
(
	.param .b64 __internal_accurate_pow_param_0
)
;

.visible .entry _Z12momCollisionPdS_S_S_S_S_S_S_iiidS_S_S_S_S_S_S_S_S_S_iddS_S_S_S_S_S_i(
	.param .u64 .ptr .align 1 _Z12momCollisionPdS_S_S_S_S_S_S_iiidS_S_S_S_S_S_S_S_S_S_iddS_S_S_S_S_S_i_param_0,
	.param .u64 .ptr .align 1 _Z12momCollisionPdS_S_S_S_S_S_S_iiidS_S_S_S_S_S_S_S_S_S_iddS_S_S_S_S_S_i_param_1,
	.param .u64 .ptr .align 1 _Z12momCollisionPdS_S_S_S_S_S_S_iiidS_S_S_S_S_S_S_S_S_S_iddS_S_S_S_S_S_i_param_2,
	.param .u64 .ptr .align 1 _Z12momCollisionPdS_S_S_S_S_S_S_iiidS_S_S_S_S_S_S_S_S_S_iddS_S_S_S_S_S_i_param_3,
	.param .u64 .ptr .align 1 _Z12momCollisionPdS_S_S_S_S_S_S_iiidS_S_S_S_S_S_S_S_S_S_iddS_S_S_S_S_S_i_param_4,
	.param .u64 .ptr .align 1 _Z12momCollisionPdS_S_S_S_S_S_S_iiidS_S_S_S_S_S_S_S_S_S_iddS_S_S_S_S_S_i_param_5,
	.param .u64 .ptr .align 1 _Z12momCollisionPdS_S_S_S_S_S_S_iiidS_S_S_S_S_S_S_S_S_S_iddS_S_S_S_S_S_i_param_6,
	.param .u64 .ptr .align 1 _Z12momCollisionPdS_S_S_S_S_S_S_iiidS_S_S_S_S_S_S_S_S_S_iddS_S_S_S_S_S_i_param_7,
	.param .u32 _Z12momCollisionPdS_S_S_S_S_S_S_iiidS_S_S_S_S_S_S_S_S_S_iddS_S_S_S_S_S_i_param_8,
	.param .u32 _Z12momCollisionPdS_S_S_S_S_S_S_iiidS_S_S_S_S_S_S_S_S_S_iddS_S_S_S_S_S_i_param_9,
	.param .u32 _Z12momCollisionPdS_S_S_S_S_S_S_iiidS_S_S_S_S_S_S_S_S_S_iddS_S_S_S_S_S_i_param_10,
	.param .f64 _Z12momCollisionPdS_S_S_S_S_S_S_iiidS_S_S_S_S_S_S_S_S_S_iddS_S_S_S_S_S_i_param_11,
	.param .u64 .ptr .align 1 _Z12momCollisionPdS_S_S_S_S_S_S_iiidS_S_S_S_S_S_S_S_S_S_iddS_S_S_S_S_S_i_param_12,
	.param .u64 .ptr .align 1 _Z12momCollisionPdS_S_S_S_S_S_S_iiidS_S_S_S_S_S_S_S_S_S_iddS_S_S_S_S_S_i_param_13,
	.param .u64 .ptr .align 1 _Z12momCollisionPdS_S_S_S_S_S_S_iiidS_S_S_S_S_S_S_S_S_S_iddS_S_S_S_S_S_i_param_14,
	.param .u64 .ptr .align 1 _Z12momCollisionPdS_S_S_S_S_S_S_iiidS_S_S_S_S_S_S_S_S_S_iddS_S_S_S_S_S_i_param_15,
	.param .u64 .ptr .align 1 _Z12momCollisionPdS_S_S_S_S_S_S_iiidS_S_S_S_S_S_S_S_S_S_iddS_S_S_S_S_S_i_param_16,
	.param .u64 .ptr .align 1 _Z12momCollisionPdS_S_S_S_S_S_S_iiidS_S_S_S_S_S_S_S_S_S_iddS_S_S_S_S_S_i_param_17,
	.param .u64 .ptr .align 1 _Z12momCollisionPdS_S_S_S_S_S_S_iiidS_S_S_S_S_S_S_S_S_S_iddS_S_S_S_S_S_i_param_18,
	.param .u64 .ptr .align 1 _Z12momCollisionPdS_S_S_S_S_S_S_iiidS_S_S_S_S_S_S_S_S_S_iddS_S_S_S_S_S_i_param_19,
	.param .u64 .ptr .align 1 _Z12momCollisionPdS_S_S_S_S_S_S_iiidS_S_S_S_S_S_S_S_S_S_iddS_S_S_S_S_S_i_param_20,
	.param .u64 .ptr .align 1 _Z12momCollisionPdS_S_S_S_S_S_S_iiidS_S_S_S_S_S_S_S_S_S_iddS_S_S_S_S_S_i_param_21,
	.param .u32 _Z12momCollisionPdS_S_S_S_S_S_S_iiidS_S_S_S_S_S_S_S_S_S_iddS_S_S_S_S_S_i_param_22,
	.param .f64 _Z12momCollisionPdS_S_S_S_S_S_S_iiidS_S_S_S_S_S_S_S_S_S_iddS_S_S_S_S_S_i_param_23,
	.param .f64 _Z12momCollisionPdS_S_S_S_S_S_S_iiidS_S_S_S_S_S_S_S_S_S_iddS_S_S_S_S_S_i_param_24,
	.param .u64 .ptr .align 1 _Z12momCollisionPdS_S_S_S_S_S_S_iiidS_S_S_S_S_S_S_S_S_S_iddS_S_S_S_S_S_i_param_25,
	.param .u64 .ptr .align 1 _Z12momCollisionPdS_S_S_S_S_S_S_iiidS_S_S_S_S_S_S_S_S_S_iddS_S_S_S_S_S_i_param_26,
	.param .u64 .ptr .align 1 _Z12momCollisionPdS_S_S_S_S_S_S_iiidS_S_S_S_S_S_S_S_S_S_iddS_S_S_S_S_S_i_param_27,
	.param .u64 .ptr .align 1 _Z12momCollisionPdS_S_S_S_S_S_S_iiidS_S_S_S_S_S_S_S_S_S_iddS_S_S_S_S_S_i_param_28,
	.param .u64 .ptr .align 1 _Z12momCollisionPdS_S_S_S_S_S_S_iiidS_S_S_S_S_S_S_S_S_S_iddS_S_S_S_S_S_i_param_29,
	.param .u64 .ptr .align 1 _Z12momCollisionPdS_S_S_S_S_S_S_iiidS_S_S_S_S_S_S_S_S_S_iddS_S_S_S_S_S_i_param_30,
	.param .u32 _Z12momCollisionPdS_S_S_S_S_S_S_iiidS_S_S_S_S_S_S_S_S_S_iddS_S_S_S_S_S_i_param_31
)
{
	.local .align 8 .b8 	__local_depot0[152];
	.reg .b64 	%SP;
	.reg .b64 	%SPL;
	.reg .pred 	%p<176>;
	.reg .b32 	%r<351>;
	.reg .b64 	%rd<276>;
	.reg .b64 	%fd<615>;

	mov.u64 	%SPL, __local_depot0;
	ld.param.u64 	%rd66, [_Z12momCollisionPdS_S_S_S_S_S_S_iiidS_S_S_S_S_S_S_S_S_S_iddS_S_S_S_S_S_i_param_1];
	ld.param.u64 	%rd67, [_Z12momCollisionPdS_S_S_S_S_S_S_iiidS_S_S_S_S_S_S_S_S_S_iddS_S_S_S_S_S_i_param_2];
	ld.param.u64 	%rd68, [_Z12momCollisionPdS_S_S_S_S_S_S_iiidS_S_S_S_S_S_S_S_S_S_iddS_S_S_S_S_S_i_param_3];
	ld.param.u64 	%rd69, [_Z12momCollisionPdS_S_S_S_S_S_S_iiidS_S_S_S_S_S_S_S_S_S_iddS_S_S_S_S_S_i_param_4];
	ld.param.u64 	%rd84, [_Z12momCollisionPdS_S_S_S_S_S_S_iiidS_S_S_S_S_S_S_S_S_S_iddS_S_S_S_S_S_i_param_7];
	ld.param.u32 	%r80, [_Z12momCollisionPdS_S_S_S_S_S_S_iiidS_S_S_S_S_S_S_S_S_S_iddS_S_S_S_S_S_i_param_8];
	ld.param.u32 	%r76, [_Z12momCollisionPdS_S_S_S_S_S_S_iiidS_S_S_S_S_S_S_S_S_S_iddS_S_S_S_S_S_i_param_9];
	ld.param.u32 	%r77, [_Z12momCollisionPdS_S_S_S_S_S_S_iiidS_S_S_S_S_S_S_S_S_S_iddS_S_S_S_S_S_i_param_10];
	ld.param.f64 	%fd120, [_Z12momCollisionPdS_S_S_S_S_S_S_iiidS_S_S_S_S_S_S_S_S_S_iddS_S_S_S_S_S_i_param_11];
	ld.param.u64 	%rd85, [_Z12momCollisionPdS_S_S_S_S_S_S_iiidS_S_S_S_S_S_S_S_S_S_iddS_S_S_S_S_S_i_param_12];
	ld.param.u64 	%rd86, [_Z12momCollisionPdS_S_S_S_S_S_S_iiidS_S_S_S_S_S_S_S_S_S_iddS_S_S_S_S_S_i_param_13];
	ld.param.u64 	%rd87, [_Z12momCollisionPdS_S_S_S_S_S_S_iiidS_S_S_S_S_S_S_S_S_S_iddS_S_S_S_S_S_i_param_14];
	ld.param.u64 	%rd88, [_Z12momCollisionPdS_S_S_S_S_S_S_iiidS_S_S_S_S_S_S_S_S_S_iddS_S_S_S_S_S_i_param_15];
	ld.param.u32 	%r78, [_Z12momCollisionPdS_S_S_S_S_S_S_iiidS_S_S_S_S_S_S_S_S_S_iddS_S_S_S_S_S_i_param_22];
	ld.param.u32 	%r79, [_Z12momCollisionPdS_S_S_S_S_S_S_iiidS_S_S_S_S_S_S_S_S_S_iddS_S_S_S_S_S_i_param_31];
	cvta.to.global.u64 	%rd271, %rd88;
	cvta.to.global.u64 	%rd2, %rd87;
	cvta.to.global.u64 	%rd3, %rd86;
	cvta.to.global.u64 	%rd4, %rd85;
	cvta.to.global.u64 	%rd5, %rd68;
	cvta.to.global.u64 	%rd6, %rd67;
	cvta.to.global.u64 	%rd7, %rd66;
	cvta.to.global.u64 	%rd8, %rd69;
	cvta.to.global.u64 	%rd9, %rd84;
	add.u64 	%rd10, %SPL, 0;
	mov.u32 	%r81, %ctaid.x;
	mov.u32 	%r82, %ntid.x;
	mov.u32 	%r83, %tid.x;
	mad.lo.s32 	%r84, %r81, %r82, %r83;
	mov.u32 	%r85, %ctaid.y;
	mov.u32 	%r86, %ntid.y;
	mov.u32 	%r87, %tid.y;
	mad.lo.s32 	%r2, %r85, %r86, %r87;
	mov.u32 	%r88, %ctaid.z;
	mov.u32 	%r89, %ntid.z;
	mul.lo.s32 	%r3, %r88, %r89;
	mov.u32 	%r4, %tid.z;
	add.s32 	%r5, %r3, %r4;
	mad.lo.s32 	%r90, %r76, %r5, %r2;
	mad.lo.s32 	%r347, %r90, %r80, %r84;
	setp.gt.s32 	%p7, %r84, 0;
	add.s32 	%r91, %r80, -1;
	setp.lt.s32 	%p8, %r84, %r91;
	and.pred  	%p9, %p7, %p8;
	setp.ne.s32 	%p10, %r2, 0;
	and.pred  	%p1, %p10, %p9;
	mov.pred 	%p175, 0;
	not.pred 	%p11, %p1;
	@%p11 bra 	$L__BB0_2;
	add.s32 	%r92, %r76, -1;
	setp.lt.s32 	%p175, %r2, %r92;
$L__BB0_2:
	setp.eq.s32 	%p12, %r5, 0;
	not.pred 	%p13, %p175;
	or.pred  	%p14, %p13, %p12;
	add.s32 	%r7, %r77, -1;
	setp.ge.s32 	%p15, %r5, %r7;
	or.pred  	%p16, %p14, %p15;
	@%p16 bra 	$L__BB0_58;
	ld.param.u64 	%rd243, [_Z12momCollisionPdS_S_S_S_S_S_S_iiidS_S_S_S_S_S_S_S_S_S_iddS_S_S_S_S_S_i_param_6];
	ld.param.u64 	%rd241, [_Z12momCollisionPdS_S_S_S_S_S_S_iiidS_S_S_S_S_S_S_S_S_S_iddS_S_S_S_S_S_i_param_5];
	ld.param.u64 	%rd235, [_Z12momCollisionPdS_S_S_S_S_S_S_iiidS_S_S_S_S_S_S_S_S_S_iddS_S_S_S_S_S_i_param_0];
	add.s32 	%r93, %r77, %r5;
	mad.lo.s32 	%r94, %r93, %r76, %r2;
	mad.lo.s32 	%r95, %r94, %r80, %r84;
	mul.wide.s32 	%rd90, %r95, 8;
	add.s64 	%rd91, %rd9, %rd90;
	ld.global.f64 	%fd123, [%rd91];
	mul.lo.s32 	%r96, %r77, 14;
	add.s32 	%r97, %r93, %r96;
	mad.lo.s32 	%r98, %r97, %r76, %r2;
	mad.lo.s32 	%r99, %r98, %r80, %r84;
	mul.wide.s32 	%rd92, %r99, 8;
	add.s64 	%rd93, %rd9, %rd92;
	ld.global.f64 	%fd124, [%rd93];
	add.f64 	%fd125, %fd123, %fd124;
	mul.lo.s32 	%r100, %r77, -6;
	add.s32 	%r101, %r97, %r100;
	mad.lo.s32 	%r102, %r101, %r76, %r2;
	mad.lo.s32 	%r103, %r102, %r80, %r84;
	mul.wide.s32 	%rd94, %r103, 8;
	add.s64 	%rd95, %rd9, %rd94;
	ld.global.f64 	%fd126, [%rd95];
	add.f64 	%fd127, %fd125, %fd126;
	shl.b32 	%r104, %r77, 1;
	sub.s32 	%r105, %r101, %r104;
	mad.lo.s32 	%r106, %r105, %r76, %r2;
	mad.lo.s32 	%r107, %r106, %r80, %r84;
	mul.wide.s32 	%rd96, %r107, 8;
	add.s64 	%rd97, %rd9, %rd96;
	ld.global.f64 	%fd128, [%rd97];
	add.f64 	%fd129, %fd127, %fd128;
	mul.lo.s32 	%r108, %r77, 6;
	add.s32 	%r109, %r105, %r108;
	mad.lo.s32 	%r110, %r109, %r76, %r2;
	mad.lo.s32 	%r111, %r110, %r80, %r84;
	mul.wide.s32 	%rd98, %r111, 8;
	add.s64 	%rd99, %rd9, %rd98;
	ld.global.f64 	%fd130, [%rd99];
	add.f64 	%fd131, %fd129, %fd130;
	mul.lo.s32 	%r112, %r77, -11;
	add.s32 	%r113, %r109, %r112;
	mad.lo.s32 	%r114, %r113, %r76, %r2;
	mad.lo.s32 	%r115, %r114, %r80, %r84;
	mul.wide.s32 	%rd100, %r115, 8;
	add.s64 	%rd101, %rd9, %rd100;
	ld.global.f64 	%fd132, [%rd101];
	shl.b32 	%r116, %r77, 3;
	add.s32 	%r117, %r113, %r116;
	mad.lo.s32 	%r118, %r117, %r76, %r2;
	mad.lo.s32 	%r119, %r118, %r80, %r84;
	mul.wide.s32 	%rd102, %r119, 8;
	add.s64 	%rd103, %rd9, %rd102;
	ld.global.f64 	%fd133, [%rd103];
	add.f64 	%fd134, %fd132, %fd133;
	add.s32 	%r120, %r117, %r108;
	mad.lo.s32 	%r121, %r120, %r76, %r2;
	mad.lo.s32 	%r122, %r121, %r80, %r84;
	mul.wide.s32 	%rd104, %r122, 8;
	add.s64 	%rd105, %rd9, %rd104;
	ld.global.f64 	%fd135, [%rd105];
	add.f64 	%fd136, %fd134, %fd135;
	sub.s32 	%r123, %r120, %r104;
	mad.lo.s32 	%r124, %r123, %r76, %r2;
	mad.lo.s32 	%r125, %r124, %r80, %r84;
	mul.wide.s32 	%rd106, %r125, 8;
	add.s64 	%rd107, %rd9, %rd106;
	ld.global.f64 	%fd137, [%rd107];
	add.f64 	%fd138, %fd136, %fd137;
	add.f64 	%fd139, %fd138, %fd128;
	sub.f64 	%fd140, %fd131, %fd139;
	cvta.to.global.u64 	%rd108, %rd235;
	mul.wide.s32 	%rd109, %r347, 8;
	add.s64 	%rd11, %rd108, %rd109;
	ld.global.f64 	%fd141, [%rd11];
	div.rn.f64 	%fd142, %fd140, %fd141;
	add.s64 	%rd12, %rd8, %rd109;
	ld.global.f64 	%fd143, [%rd12];
	mul.f64 	%fd144, %fd143, 0d3FE0000000000000;
	div.rn.f64 	%fd145, %fd144, %fd141;
	add.f64 	%fd146, %fd142, %fd145;
	add.s64 	%rd13, %rd7, %rd109;
	st.global.f64 	[%rd13], %fd146;
	add.s32 	%r126, %r123, %r112;
	mad.lo.s32 	%r127, %r126, %r76, %r2;
	mad.lo.s32 	%r128, %r127, %r80, %r84;
	mul.wide.s32 	%rd110, %r128, 8;
	add.s64 	%rd111, %rd9, %rd110;
	ld.global.f64 	%fd147, [%rd111];
	ld.global.f64 	%fd148, [%rd97];
	add.f64 	%fd149, %fd147, %fd148;
	ld.global.f64 	%fd150, [%rd107];
	add.f64 	%fd151, %fd149, %fd150;
	add.s32 	%r129, %r126, %r96;
	mad.lo.s32 	%r130, %r129, %r76, %r2;
	mad.lo.s32 	%r131, %r130, %r80, %r84;
	mul.wide.s32 	%rd112, %r131, 8;
	add.s64 	%rd113, %rd9, %rd112;
	ld.global.f64 	%fd152, [%rd113];
	add.f64 	%fd153, %fd151, %fd152;
	add.s32 	%r132, %r129, %r100;
	mad.lo.s32 	%r133, %r132, %r76, %r2;
	mad.lo.s32 	%r134, %r133, %r80, %r84;
	mul.wide.s32 	%rd114, %r134, 8;
	add.s64 	%rd115, %rd9, %rd114;
	ld.global.f64 	%fd154, [%rd115];
	add.f64 	%fd155, %fd153, %fd154;
	mad.lo.s32 	%r135, %r77, -7, %r132;
	mad.lo.s32 	%r136, %r135, %r76, %r2;
	mad.lo.s32 	%r137, %r136, %r80, %r84;
	mul.wide.s32 	%rd116, %r137, 8;
	add.s64 	%rd117, %rd9, %rd116;
	ld.global.f64 	%fd156, [%rd117];
	ld.global.f64 	%fd157, [%rd99];
	add.f64 	%fd158, %fd156, %fd157;
	shl.b32 	%r138, %r77, 2;
	add.s32 	%r139, %r135, %r138;
	mad.lo.s32 	%r140, %r139, %r76, %r2;
	mad.lo.s32 	%r141, %r140, %r80, %r84;
	mul.wide.s32 	%rd118, %r141, 8;
	add.s64 	%rd119, %rd9, %rd118;
	ld.global.f64 	%fd159, [%rd119];
	add.f64 	%fd160, %fd158, %fd159;
	add.s32 	%r142, %r116, %r135;
	mad.lo.s32 	%r143, %r142, %r76, %r2;
	mad.lo.s32 	%r144, %r143, %r80, %r84;
	mul.wide.s32 	%rd120, %r144, 8;
	add.s64 	%rd121, %rd9, %rd120;
	ld.global.f64 	%fd161, [%rd121];
	add.f64 	%fd162, %fd160, %fd161;
	add.s32 	%r145, %r142, %r108;
	mad.lo.s32 	%r146, %r145, %r76, %r2;
	mad.lo.s32 	%r147, %r146, %r80, %r84;
	mul.wide.s32 	%rd122, %r147, 8;
	add.s64 	%rd123, %rd9, %rd122;
	ld.global.f64 	%fd163, [%rd123];
	add.f64 	%fd164, %fd162, %fd163;
	sub.f64 	%fd165, %fd155, %fd164;
	ld.global.f64 	%fd166, [%rd11];
	div.rn.f64 	%fd167, %fd165, %fd166;
	cvta.to.global.u64 	%rd124, %rd241;
	add.s64 	%rd14, %rd124, %rd109;
	ld.global.f64 	%fd168, [%rd14];
	mul.f64 	%fd169, %fd168, 0d3FE0000000000000;
	div.rn.f64 	%fd170, %fd169, %fd166;
	add.f64 	%fd171, %fd167, %fd170;
	add.s64 	%rd15, %rd6, %rd109;
	st.global.f64 	[%rd15], %fd171;
	mad.lo.s32 	%r148, %r77, -12, %r145;
	mad.lo.s32 	%r149, %r148, %r76, %r2;
	mad.lo.s32 	%r150, %r149, %r80, %r84;
	mul.wide.s32 	%rd125, %r150, 8;
	add.s64 	%rd126, %rd9, %rd125;
	ld.global.f64 	%fd172, [%rd126];
	ld.global.f64 	%fd173, [%rd93];
	add.f64 	%fd174, %fd172, %fd173;
	ld.global.f64 	%fd175, [%rd103];
	add.f64 	%fd176, %fd174, %fd175;
	ld.global.f64 	%fd177, [%rd113];
	add.f64 	%fd178, %fd176, %fd177;
	ld.global.f64 	%fd179, [%rd121];
	add.f64 	%fd180, %fd178, %fd179;
	sub.s32 	%r151, %r148, %r77;
	mad.lo.s32 	%r152, %r151, %r76, %r2;
	mad.lo.s32 	%r153, %r152, %r80, %r84;
	mul.wide.s32 	%rd127, %r153, 8;
	add.s64 	%rd128, %rd9, %rd127;
	ld.global.f64 	%fd181, [%rd128];
	ld.global.f64 	%fd182, [%rd95];
	add.f64 	%fd183, %fd181, %fd182;
	ld.global.f64 	%fd184, [%rd105];
	add.f64 	%fd185, %fd183, %fd184;
	ld.global.f64 	%fd186, [%rd115];
	add.f64 	%fd187, %fd185, %fd186;
	ld.global.f64 	%fd188, [%rd123];
	add.f64 	%fd189, %fd187, %fd188;
	sub.f64 	%fd190, %fd180, %fd189;
	ld.global.f64 	%fd191, [%rd11];
	div.rn.f64 	%fd192, %fd190, %fd191;
	cvta.to.global.u64 	%rd129, %rd243;
	add.s64 	%rd16, %rd129, %rd109;
	ld.global.f64 	%fd193, [%rd16];
	mul.f64 	%fd194, %fd193, 0d3FE0000000000000;
	div.rn.f64 	%fd195, %fd194, %fd191;
	add.f64 	%fd1, %fd192, %fd195;
	add.s64 	%rd17, %rd5, %rd109;
	st.global.f64 	[%rd17], %fd1;
	ld.global.f64 	%fd2, [%rd13];
	{
	.reg .b32 %temp; 
	mov.b64 	{%temp, %r8}, %fd2;
	}
	mov.f64 	%fd196, 0d4000000000000000;
	{
	.reg .b32 %temp; 
	mov.b64 	{%temp, %r154}, %fd196;
	}
	and.b32  	%r10, %r154, 2146435072;
	setp.eq.s32 	%p17, %r10, 1062207488;
	abs.f64 	%fd3, %fd2;
	{ // callseq 0, 0
	.param .b64 param0;
	st.param.f64 	[param0], %fd3;
	.param .b64 retval0;
	call.uni (retval0), 
	__internal_accurate_pow, 
	(
	param0
	);
	ld.param.f64 	%fd197, [retval0];
	} // callseq 0
	setp.lt.s32 	%p18, %r8, 0;
	neg.f64 	%fd199, %fd197;
	selp.f64 	%fd200, %fd199, %fd197, %p17;
	selp.f64 	%fd594, %fd200, %fd197, %p18;
	setp.neu.f64 	%p19, %fd2, 0d0000000000000000;
	@%p19 bra 	$L__BB0_5;
	setp.eq.s32 	%p20, %r10, 1062207488;
	selp.b32 	%r155, %r8, 0, %p20;
	setp.lt.s32 	%p21, %r154, 0;
	or.b32  	%r156, %r155, 2146435072;
	selp.b32 	%r157, %r156, %r155, %p21;
	mov.b32 	%r158, 0;
	mov.b64 	%fd594, {%r158, %r157};
$L__BB0_5:
	add.f64 	%fd201, %fd2, 0d4000000000000000;
	{
	.reg .b32 %temp; 
	mov.b64 	{%temp, %r159}, %fd201;
	}
	and.b32  	%r160, %r159, 2146435072;
	setp.ne.s32 	%p22, %r160, 2146435072;
	@%p22 bra 	$L__BB0_10;
	setp.num.f64 	%p23, %fd2, %fd2;
	@%p23 bra 	$L__BB0_8;
	mov.f64 	%fd202, 0d4000000000000000;
	add.rn.f64 	%fd594, %fd2, %fd202;
	bra.uni 	$L__BB0_10;
$L__BB0_8:
	setp.neu.f64 	%p24, %fd3, 0d7FF0000000000000;
	@%p24 bra 	$L__BB0_10;
	setp.lt.s32 	%p25, %r8, 0;
	setp.eq.s32 	%p26, %r10, 1062207488;
	setp.lt.s32 	%p27, %r154, 0;
	selp.b32 	%r162, 0, 2146435072, %p27;
	and.b32  	%r163, %r154, 2147483647;
	setp.ne.s32 	%p28, %r163, 1071644672;
	or.b32  	%r164, %r162, -2147483648;
	selp.b32 	%r165, %r164, %r162, %p28;
	selp.b32 	%r166, %r165, %r162, %p26;
	selp.b32 	%r167, %r166, %r162, %p25;
	mov.b32 	%r168, 0;
	mov.b64 	%fd594, {%r168, %r167};
$L__BB0_10:
	setp.eq.s32 	%p29, %r10, 1062207488;
	setp.eq.f64 	%p30, %fd2, 0d3FF0000000000000;
	selp.f64 	%fd10, 0d3FF0000000000000, %fd594, %p30;
	ld.global.f64 	%fd11, [%rd15];
	{
	.reg .b32 %temp; 
	mov.b64 	{%temp, %r11}, %fd11;
	}
	abs.f64 	%fd12, %fd11;
	{ // callseq 1, 0
	.param .b64 param0;
	st.param.f64 	[param0], %fd12;
	.param .b64 retval0;
	call.uni (retval0), 
	__internal_accurate_pow, 
	(
	param0
	);
	ld.param.f64 	%fd203, [retval0];
	} // callseq 1
	setp.lt.s32 	%p31, %r11, 0;
	neg.f64 	%fd205, %fd203;
	selp.f64 	%fd206, %fd205, %fd203, %p29;
	selp.f64 	%fd596, %fd206, %fd203, %p31;
	setp.neu.f64 	%p32, %fd11, 0d0000000000000000;
	@%p32 bra 	$L__BB0_12;
	setp.eq.s32 	%p33, %r10, 1062207488;
	selp.b32 	%r170, %r11, 0, %p33;
	setp.lt.s32 	%p34, %r154, 0;
	or.b32  	%r171, %r170, 2146435072;
	selp.b32 	%r172, %r171, %r170, %p34;
	mov.b32 	%r173, 0;
	mov.b64 	%fd596, {%r173, %r172};
$L__BB0_12:
	add.f64 	%fd207, %fd11, 0d4000000000000000;
	{
	.reg .b32 %temp; 
	mov.b64 	{%temp, %r174}, %fd207;
	}
	and.b32  	%r175, %r174, 2146435072;
	setp.ne.s32 	%p35, %r175, 2146435072;
	@%p35 bra 	$L__BB0_17;
	setp.num.f64 	%p36, %fd11, %fd11;
	@%p36 bra 	$L__BB0_15;
	mov.f64 	%fd208, 0d4000000000000000;
	add.rn.f64 	%fd596, %fd11, %fd208;
	bra.uni 	$L__BB0_17;
$L__BB0_15:
	setp.neu.f64 	%p37, %fd12, 0d7FF0000000000000;
	@%p37 bra 	$L__BB0_17;
	setp.lt.s32 	%p38, %r11, 0;
	setp.eq.s32 	%p39, %r10, 1062207488;
	setp.lt.s32 	%p40, %r154, 0;
	selp.b32 	%r177, 0, 2146435072, %p40;
	and.b32  	%r178, %r154, 2147483647;
	setp.ne.s32 	%p41, %r178, 1071644672;
	or.b32  	%r179, %r177, -2147483648;
	selp.b32 	%r180, %r179, %r177, %p41;
	selp.b32 	%r181, %r180, %r177, %p39;
	selp.b32 	%r182, %r181, %r177, %p38;
	mov.b32 	%r183, 0;
	mov.b64 	%fd596, {%r183, %r182};
$L__BB0_17:
	setp.eq.s32 	%p42, %r10, 1062207488;
	setp.eq.f64 	%p43, %fd11, 0d3FF0000000000000;
	selp.f64 	%fd209, 0d3FF0000000000000, %fd596, %p43;
	add.f64 	%fd19, %fd10, %fd209;
	{
	.reg .b32 %temp; 
	mov.b64 	{%temp, %r12}, %fd1;
	}
	abs.f64 	%fd20, %fd1;
	{ // callseq 2, 0
	.param .b64 param0;
	st.param.f64 	[param0], %fd20;
	.param .b64 retval0;
	call.uni (retval0), 
	__internal_accurate_pow, 
	(
	param0
	);
	ld.param.f64 	%fd210, [retval0];
	} // callseq 2
	setp.lt.s32 	%p44, %r12, 0;
	neg.f64 	%fd212, %fd210;
	selp.f64 	%fd213, %fd212, %fd210, %p42;
	selp.f64 	%fd598, %fd213, %fd210, %p44;
	setp.neu.f64 	%p45, %fd1, 0d0000000000000000;
	@%p45 bra 	$L__BB0_19;
	setp.eq.s32 	%p46, %r10, 1062207488;
	selp.b32 	%r185, %r12, 0, %p46;
	setp.lt.s32 	%p47, %r154, 0;
	or.b32  	%r186, %r185, 2146435072;
	selp.b32 	%r187, %r186, %r185, %p47;
	mov.b32 	%r188, 0;
	mov.b64 	%fd598, {%r188, %r187};
$L__BB0_19:
	add.f64 	%fd214, %fd1, 0d4000000000000000;
	{
	.reg .b32 %temp; 
	mov.b64 	{%temp, %r189}, %fd214;
	}
	and.b32  	%r190, %r189, 2146435072;
	setp.ne.s32 	%p48, %r190, 2146435072;
	@%p48 bra 	$L__BB0_24;
	setp.num.f64 	%p49, %fd1, %fd1;
	@%p49 bra 	$L__BB0_22;
	mov.f64 	%fd215, 0d4000000000000000;
	add.rn.f64 	%fd598, %fd1, %fd215;
	bra.uni 	$L__BB0_24;
$L__BB0_22:
	setp.neu.f64 	%p50, %fd20, 0d7FF0000000000000;
	@%p50 bra 	$L__BB0_24;
	setp.lt.s32 	%p51, %r12, 0;
	setp.eq.s32 	%p52, %r10, 1062207488;
	setp.lt.s32 	%p53, %r154, 0;
	selp.b32 	%r192, 0, 2146435072, %p53;
	and.b32  	%r193, %r154, 2147483647;
	setp.ne.s32 	%p54, %r193, 1071644672;
	or.b32  	%r194, %r192, -2147483648;
	selp.b32 	%r195, %r194, %r192, %p54;
	selp.b32 	%r196, %r195, %r192, %p52;
	selp.b32 	%r197, %r196, %r192, %p51;
	mov.b32 	%r198, 0;
	mov.b64 	%fd598, {%r198, %r197};
$L__BB0_24:
	setp.eq.f64 	%p55, %fd1, 0d3FF0000000000000;
	selp.f64 	%fd216, 0d3FF0000000000000, %fd598, %p55;
	add.f64 	%fd217, %fd19, %fd216;
	mul.f64 	%fd218, %fd217, 0d3FE0000000000000;
	div.rn.f64 	%fd27, %fd218, %fd120;
	setp.lt.s32 	%p56, %r78, 1;
	@%p56 bra 	$L__BB0_57;
	mul.lo.s32 	%r200, %r76, %r80;
	mul.lo.s32 	%r13, %r200, %r77;
	ld.global.f64 	%fd603, [%rd11];
	and.b32  	%r14, %r78, 15;
	setp.lt.u32 	%p57, %r78, 16;
	mov.b32 	%r334, 0;
	@%p57 bra 	$L__BB0_28;
	and.b32  	%r334, %r78, 2147483632;
	neg.s32 	%r340, %r334;
	mul.lo.s32 	%r202, %r77, %r76;
	mul.lo.s32 	%r203, %r202, %r80;
	shl.b32 	%r16, %r203, 4;
	mul.wide.s32 	%rd132, %r13, 8;
	mov.u32 	%r339, %r347;
$L__BB0_27:
	.pragma "nounroll";
	mul.wide.s32 	%rd130, %r339, 8;
	add.s64 	%rd131, %rd9, %rd130;
	ld.global.f64 	%fd219, [%rd131];
	add.f64 	%fd220, %fd219, %fd603;
	st.global.f64 	[%rd11], %fd220;
	add.s64 	%rd133, %rd131, %rd132;
	ld.global.f64 	%fd221, [%rd133];
	add.f64 	%fd222, %fd221, %fd220;
	st.global.f64 	[%rd11], %fd222;
	add.s64 	%rd134, %rd133, %rd132;
	ld.global.f64 	%fd223, [%rd134];
	add.f64 	%fd224, %fd223, %fd222;
	st.global.f64 	[%rd11], %fd224;
	add.s64 	%rd135, %rd134, %rd132;
	ld.global.f64 	%fd225, [%rd135];
	add.f64 	%fd226, %fd225, %fd224;
	st.global.f64 	[%rd11], %fd226;
	add.s64 	%rd136, %rd135, %rd132;
	ld.global.f64 	%fd227, [%rd136];
	add.f64 	%fd228, %fd227, %fd226;
	st.global.f64 	[%rd11], %fd228;
	add.s64 	%rd137, %rd136, %rd132;
	ld.global.f64 	%fd229, [%rd137];
	add.f64 	%fd230, %fd229, %fd228;
	st.global.f64 	[%rd11], %fd230;
	add.s64 	%rd138, %rd137, %rd132;
	ld.global.f64 	%fd231, [%rd138];
	add.f64 	%fd232, %fd231, %fd230;
	st.global.f64 	[%rd11], %fd232;
	add.s64 	%rd139, %rd138, %rd132;
	ld.global.f64 	%fd233, [%rd139];
	add.f64 	%fd234, %fd233, %fd232;
	st.global.f64 	[%rd11], %fd234;
	add.s64 	%rd140, %rd139, %rd132;
	ld.global.f64 	%fd235, [%rd140];
	add.f64 	%fd236, %fd235, %fd234;
	st.global.f64 	[%rd11], %fd236;
	add.s64 	%rd141, %rd140, %rd132;
	ld.global.f64 	%fd237, [%rd141];
	add.f64 	%fd238, %fd237, %fd236;
	st.global.f64 	[%rd11], %fd238;
	add.s64 	%rd142, %rd141, %rd132;
	ld.global.f64 	%fd239, [%rd142];
	add.f64 	%fd240, %fd239, %fd238;
	st.global.f64 	[%rd11], %fd240;
	add.s64 	%rd143, %rd142, %rd132;
	ld.global.f64 	%fd241, [%rd143];
	add.f64 	%fd242, %fd241, %fd240;
	st.global.f64 	[%rd11], %fd242;
	add.s64 	%rd144, %rd143, %rd132;
	ld.global.f64 	%fd243, [%rd144];
	add.f64 	%fd244, %fd243, %fd242;
	st.global.f64 	[%rd11], %fd244;
	add.s64 	%rd145, %rd144, %rd132;
	ld.global.f64 	%fd245, [%rd145];
	add.f64 	%fd246, %fd245, %fd244;
	st.global.f64 	[%rd11], %fd246;
	add.s64 	%rd146, %rd145, %rd132;
	ld.global.f64 	%fd247, [%rd146];
	add.f64 	%fd248, %fd247, %fd246;
	st.global.f64 	[%rd11], %fd248;
	add.s64 	%rd147, %rd146, %rd132;
	ld.global.f64 	%fd249, [%rd147];
	add.f64 	%fd603, %fd249, %fd248;
	st.global.f64 	[%rd11], %fd603;
	add.s32 	%r340, %r340, 16;
	add.s32 	%r339, %r339, %r16;
	setp.eq.s32 	%p58, %r340, 0;
	@%p58 bra 	$L__BB0_28;
	bra.uni 	$L__BB0_27;
$L__BB0_28:
	setp.eq.s32 	%p59, %r14, 0;
	@%p59 bra 	$L__BB0_37;
	and.b32  	%r18, %r78, 7;
	setp.lt.u32 	%p60, %r14, 8;
	@%p60 bra 	$L__BB0_31;
	mad.lo.s32 	%r204, %r13, %r334, %r347;
	mul.wide.s32 	%rd148, %r204, 8;
	add.s64 	%rd149, %rd9, %rd148;
	ld.global.f64 	%fd250, [%rd149];
	add.f64 	%fd251, %fd250, %fd603;
	st.global.f64 	[%rd11], %fd251;
	mul.wide.s32 	%rd150, %r13, 8;
	add.s64 	%rd151, %rd149, %rd150;
	ld.global.f64 	%fd252, [%rd151];
	add.f64 	%fd253, %fd252, %fd251;
	st.global.f64 	[%rd11], %fd253;
	add.s64 	%rd152, %rd151, %rd150;
	ld.global.f64 	%fd254, [%rd152];
	add.f64 	%fd255, %fd254, %fd253;
	st.global.f64 	[%rd11], %fd255;
	add.s64 	%rd153, %rd152, %rd150;
	ld.global.f64 	%fd256, [%rd153];
	add.f64 	%fd257, %fd256, %fd255;
	st.global.f64 	[%rd11], %fd257;
	add.s64 	%rd154, %rd153, %rd150;
	ld.global.f64 	%fd258, [%rd154];
	add.f64 	%fd259, %fd258, %fd257;
	st.global.f64 	[%rd11], %fd259;
	add.s64 	%rd155, %rd154, %rd150;
	ld.global.f64 	%fd260, [%rd155];
	add.f64 	%fd261, %fd260, %fd259;
	st.global.f64 	[%rd11], %fd261;
	add.s64 	%rd156, %rd155, %rd150;
	ld.global.f64 	%fd262, [%rd156];
	add.f64 	%fd263, %fd262, %fd261;
	st.global.f64 	[%rd11], %fd263;
	add.s64 	%rd157, %rd156, %rd150;
	ld.global.f64 	%fd264, [%rd157];
	add.f64 	%fd603, %fd264, %fd263;
	st.global.f64 	[%rd11], %fd603;
	add.s32 	%r334, %r334, 8;
$L__BB0_31:
	setp.eq.s32 	%p61, %r18, 0;
	@%p61 bra 	$L__BB0_37;
	and.b32  	%r21, %r78, 3;
	setp.lt.u32 	%p62, %r18, 4;
	@%p62 bra 	$L__BB0_34;
	mad.lo.s32 	%r205, %r13, %r334, %r347;
	mul.wide.s32 	%rd158, %r205, 8;
	add.s64 	%rd159, %rd9, %rd158;
	ld.global.f64 	%fd265, [%rd159];
	add.f64 	%fd266, %fd265, %fd603;
	st.global.f64 	[%rd11], %fd266;
	mul.wide.s32 	%rd160, %r13, 8;
	add.s64 	%rd161, %rd159, %rd160;
	ld.global.f64 	%fd267, [%rd161];
	add.f64 	%fd268, %fd267, %fd266;
	st.global.f64 	[%rd11], %fd268;
	add.s64 	%rd162, %rd161, %rd160;
	ld.global.f64 	%fd269, [%rd162];
	add.f64 	%fd270, %fd269, %fd268;
	st.global.f64 	[%rd11], %fd270;
	add.s64 	%rd163, %rd162, %rd160;
	ld.global.f64 	%fd271, [%rd163];
	add.f64 	%fd603, %fd271, %fd270;
	st.global.f64 	[%rd11], %fd603;
	add.s32 	%r334, %r334, 4;
$L__BB0_34:
	setp.eq.s32 	%p63, %r21, 0;
	@%p63 bra 	$L__BB0_37;
	mad.lo.s32 	%r206, %r334, %r77, %r5;
	mad.lo.s32 	%r207, %r76, %r206, %r2;
	mad.lo.s32 	%r338, %r80, %r207, %r84;
	mul.lo.s32 	%r208, %r77, %r76;
	mul.lo.s32 	%r25, %r208, %r80;
	neg.s32 	%r337, %r21;
$L__BB0_36:
	.pragma "nounroll";
	mul.wide.s32 	%rd164, %r338, 8;
	add.s64 	%rd165, %rd9, %rd164;
	ld.global.f64 	%fd272, [%rd165];
	add.f64 	%fd603, %fd272, %fd603;
	st.global.f64 	[%rd11], %fd603;
	add.s32 	%r338, %r338, %r25;
	add.s32 	%r337, %r337, 1;
	setp.ne.s32 	%p64, %r337, 0;
	@%p64 bra 	$L__BB0_36;
$L__BB0_37:
	setp.eq.s32 	%p65, %r10, 1062207488;
	ld.global.f64 	%fd37, [%rd13];
	ld.global.f64 	%fd38, [%rd15];
	ld.global.f64 	%fd39, [%rd17];
	setp.lt.s32 	%p66, %r154, 0;
	selp.b32 	%r31, 0, 2146435072, %p66;
	and.b32  	%r210, %r154, 2147483647;
	setp.ne.s32 	%p67, %r210, 1071644672;
	and.pred  	%p4, %p65, %p67;
	ld.global.f64 	%fd40, [%rd12];
	ld.global.f64 	%fd41, [%rd14];
	ld.global.f64 	%fd42, [%rd16];
	mul.f64 	%fd43, %fd120, %fd603;
	setp.eq.s32 	%p68, %r78, 1;
	mov.b32 	%r344, 0;
	@%p68 bra 	$L__BB0_50;
	and.b32  	%r211, %r78, 2147483646;
	neg.s32 	%r343, %r211;
	add.s32 	%r212, %r4, %r77;
	add.s32 	%r213, %r212, %r3;
	mad.lo.s32 	%r214, %r76, %r213, %r2;
	mad.lo.s32 	%r342, %r80, %r214, %r84;
	mul.lo.s32 	%r215, %r77, %r76;
	mul.lo.s32 	%r216, %r215, %r80;
	shl.b32 	%r34, %r216, 1;
	add.s64 	%rd267, %rd4, 8;
	add.s64 	%rd266, %rd10, 8;
	add.s64 	%rd265, %rd3, 8;
	add.s64 	%rd264, %rd271, 8;
	add.s64 	%rd263, %rd2, 8;
	mov.u32 	%r341, %r347;
$L__BB0_39:
	setp.lt.s32 	%p69, %r154, 0;
	setp.eq.s32 	%p70, %r10, 1062207488;
	ld.global.f64 	%fd46, [%rd267+-8];
	ld.global.f64 	%fd47, [%rd265+-8];
	mul.f64 	%fd273, %fd38, %fd47;
	fma.rn.f64 	%fd274, %fd37, %fd46, %fd273;
	ld.global.f64 	%fd48, [%rd263+-8];
	fma.rn.f64 	%fd275, %fd39, %fd48, %fd274;
	div.rn.f64 	%fd49, %fd275, %fd120;
	ld.global.f64 	%fd50, [%rd264+-8];
	{
	.reg .b32 %temp; 
	mov.b64 	{%temp, %r43}, %fd49;
	}
	abs.f64 	%fd51, %fd49;
	{ // callseq 3, 0
	.param .b64 param0;
	st.param.f64 	[param0], %fd51;
	.param .b64 retval0;
	call.uni (retval0), 
	__internal_accurate_pow, 
	(
	param0
	);
	ld.param.f64 	%fd276, [retval0];
	} // callseq 3
	setp.lt.s32 	%p72, %r43, 0;
	neg.f64 	%fd278, %fd276;
	selp.f64 	%fd279, %fd278, %fd276, %p70;
	selp.f64 	%fd280, %fd279, %fd276, %p72;
	setp.eq.f64 	%p73, %fd49, 0d0000000000000000;
	selp.b32 	%r217, %r43, 0, %p70;
	or.b32  	%r218, %r217, 2146435072;
	selp.b32 	%r219, %r218, %r217, %p69;
	mov.b32 	%r220, 0;
	mov.b64 	%fd281, {%r220, %r219};
	selp.f64 	%fd605, %fd281, %fd280, %p73;
	add.f64 	%fd282, %fd49, 0d4000000000000000;
	{
	.reg .b32 %temp; 
	mov.b64 	{%temp, %r221}, %fd282;
	}
	and.b32  	%r222, %r221, 2146435072;
	setp.ne.s32 	%p74, %r222, 2146435072;
	@%p74 bra 	$L__BB0_44;
	setp.num.f64 	%p75, %fd49, %fd49;
	@%p75 bra 	$L__BB0_42;
	mov.f64 	%fd283, 0d4000000000000000;
	add.rn.f64 	%fd605, %fd49, %fd283;
	bra.uni 	$L__BB0_44;
$L__BB0_42:
	setp.neu.f64 	%p76, %fd51, 0d7FF0000000000000;
	@%p76 bra 	$L__BB0_44;
	or.b32  	%r223, %r31, -2147483648;
	selp.b32 	%r224, %r223, %r31, %p4;
	selp.b32 	%r225, %r224, %r31, %p72;
	mov.b32 	%r226, 0;
	mov.b64 	%fd605, {%r226, %r225};
$L__BB0_44:
	setp.eq.f64 	%p81, %fd49, 0d3FF0000000000000;
	mul.f64 	%fd284, %fd605, 0d3FE0000000000000;
	selp.f64 	%fd285, 0d3FE0000000000000, %fd284, %p81;
	add.f64 	%fd286, %fd49, %fd285;
	sub.f64 	%fd287, %fd286, %fd27;
	fma.rn.f64 	%fd288, %fd603, %fd287, %fd603;
	mul.f64 	%fd289, %fd50, %fd288;
	sub.f64 	%fd290, %fd46, %fd37;
	sub.f64 	%fd291, %fd47, %fd38;
	mul.f64 	%fd292, %fd291, %fd41;
	fma.rn.f64 	%fd293, %fd290, %fd40, %fd292;
	sub.f64 	%fd294, %fd48, %fd39;
	fma.rn.f64 	%fd295, %fd294, %fd42, %fd293;
	mul.f64 	%fd296, %fd289, %fd295;
	div.rn.f64 	%fd297, %fd296, %fd43;
	mul.f64 	%fd298, %fd297, 0d3FE0000000000000;
	sub.f64 	%fd299, %fd289, %fd298;
	mul.wide.s32 	%rd166, %r341, 8;
	add.s64 	%rd167, %rd9, %rd166;
	ld.global.f64 	%fd300, [%rd167];
	sub.f64 	%fd301, %fd300, %fd299;
	st.local.f64 	[%rd266+-8], %fd301;
	ld.global.f64 	%fd56, [%rd267];
	ld.global.f64 	%fd57, [%rd265];
	mul.f64 	%fd302, %fd38, %fd57;
	fma.rn.f64 	%fd303, %fd37, %fd56, %fd302;
	ld.global.f64 	%fd58, [%rd263];
	fma.rn.f64 	%fd304, %fd39, %fd58, %fd303;
	div.rn.f64 	%fd59, %fd304, %fd120;
	ld.global.f64 	%fd60, [%rd264];
	{
	.reg .b32 %temp; 
	mov.b64 	{%temp, %r44}, %fd59;
	}
	abs.f64 	%fd61, %fd59;
	{ // callseq 4, 0
	.param .b64 param0;
	st.param.f64 	[param0], %fd61;
	.param .b64 retval0;
	call.uni (retval0), 
	__internal_accurate_pow, 
	(
	param0
	);
	ld.param.f64 	%fd305, [retval0];
	} // callseq 4
	setp.lt.s32 	%p82, %r44, 0;
	neg.f64 	%fd307, %fd305;
	selp.f64 	%fd308, %fd307, %fd305, %p70;
	selp.f64 	%fd309, %fd308, %fd305, %p82;
	setp.eq.f64 	%p83, %fd59, 0d0000000000000000;
	selp.b32 	%r227, %r44, 0, %p70;
	or.b32  	%r228, %r227, 2146435072;
	selp.b32 	%r229, %r228, %r227, %p69;
	mov.b32 	%r230, 0;
	mov.b64 	%fd310, {%r230, %r229};
	selp.f64 	%fd606, %fd310, %fd309, %p83;
	add.f64 	%fd311, %fd59, 0d4000000000000000;
	{
	.reg .b32 %temp; 
	mov.b64 	{%temp, %r231}, %fd311;
	}
	and.b32  	%r232, %r231, 2146435072;
	setp.ne.s32 	%p84, %r232, 2146435072;
	@%p84 bra 	$L__BB0_49;
	setp.nan.f64 	%p85, %fd59, %fd59;
	@%p85 bra 	$L__BB0_48;
	setp.neu.f64 	%p86, %fd61, 0d7FF0000000000000;
	@%p86 bra 	$L__BB0_49;
	or.b32  	%r233, %r31, -2147483648;
	selp.b32 	%r234, %r233, %r31, %p4;
	selp.b32 	%r235, %r234, %r31, %p82;
	mov.b32 	%r236, 0;
	mov.b64 	%fd606, {%r236, %r235};
	bra.uni 	$L__BB0_49;
$L__BB0_48:
	mov.f64 	%fd312, 0d4000000000000000;
	add.rn.f64 	%fd606, %fd59, %fd312;
$L__BB0_49:
	and.b32  	%r344, %r78, 2147483646;
	setp.eq.f64 	%p88, %fd59, 0d3FF0000000000000;
	mul.f64 	%fd313, %fd606, 0d3FE0000000000000;
	selp.f64 	%fd314, 0d3FE0000000000000, %fd313, %p88;
	add.f64 	%fd315, %fd59, %fd314;
	sub.f64 	%fd316, %fd315, %fd27;
	fma.rn.f64 	%fd317, %fd603, %fd316, %fd603;
	mul.f64 	%fd318, %fd60, %fd317;
	sub.f64 	%fd319, %fd56, %fd37;
	sub.f64 	%fd320, %fd57, %fd38;
	mul.f64 	%fd321, %fd320, %fd41;
	fma.rn.f64 	%fd322, %fd319, %fd40, %fd321;
	sub.f64 	%fd323, %fd58, %fd39;
	fma.rn.f64 	%fd324, %fd323, %fd42, %fd322;
	mul.f64 	%fd325, %fd318, %fd324;
	div.rn.f64 	%fd326, %fd325, %fd43;
	mul.f64 	%fd327, %fd326, 0d3FE0000000000000;
	sub.f64 	%fd328, %fd318, %fd327;
	mul.wide.s32 	%rd168, %r342, 8;
	add.s64 	%rd169, %rd9, %rd168;
	ld.global.f64 	%fd329, [%rd169];
	sub.f64 	%fd330, %fd329, %fd328;
	st.local.f64 	[%rd266], %fd330;
	add.s32 	%r343, %r343, 2;
	add.s32 	%r342, %r342, %r34;
	add.s32 	%r341, %r341, %r34;
	add.s64 	%rd267, %rd267, 16;
	add.s64 	%rd266, %rd266, 16;
	add.s64 	%rd265, %rd265, 16;
	add.s64 	%rd264, %rd264, 16;
	add.s64 	%rd263, %rd263, 16;
	setp.ne.s32 	%p89, %r343, 0;
	@%p89 bra 	$L__BB0_39;
$L__BB0_50:
	and.b32  	%r237, %r78, 1;
	setp.eq.b32 	%p90, %r237, 1;
	not.pred 	%p91, %p90;
	@%p91 bra 	$L__BB0_57;
	setp.lt.s32 	%p92, %r154, 0;
	setp.eq.s32 	%p93, %r10, 1062207488;
	mul.wide.u32 	%rd170, %r344, 8;
	add.s64 	%rd171, %rd4, %rd170;
	ld.global.f64 	%fd66, [%rd171];
	add.s64 	%rd172, %rd3, %rd170;
	ld.global.f64 	%fd67, [%rd172];
	mul.f64 	%fd331, %fd38, %fd67;
	fma.rn.f64 	%fd332, %fd37, %fd66, %fd331;
	add.s64 	%rd173, %rd2, %rd170;
	ld.global.f64 	%fd68, [%rd173];
	fma.rn.f64 	%fd333, %fd39, %fd68, %fd332;
	div.rn.f64 	%fd69, %fd333, %fd120;
	add.s64 	%rd174, %rd271, %rd170;
	ld.global.f64 	%fd70, [%rd174];
	{
	.reg .b32 %temp; 
	mov.b64 	{%temp, %r50}, %fd69;
	}
	abs.f64 	%fd71, %fd69;
	{ // callseq 5, 0
	.param .b64 param0;
	st.param.f64 	[param0], %fd71;
	.param .b64 retval0;
	call.uni (retval0), 
	__internal_accurate_pow, 
	(
	param0
	);
	ld.param.f64 	%fd334, [retval0];
	} // callseq 5
	setp.lt.s32 	%p95, %r50, 0;
	neg.f64 	%fd336, %fd334;
	selp.f64 	%fd337, %fd336, %fd334, %p93;
	selp.f64 	%fd338, %fd337, %fd334, %p95;
	setp.eq.f64 	%p96, %fd69, 0d0000000000000000;
	selp.b32 	%r238, %r50, 0, %p93;
	or.b32  	%r239, %r238, 2146435072;
	selp.b32 	%r240, %r239, %r238, %p92;
	mov.b32 	%r241, 0;
	mov.b64 	%fd339, {%r241, %r240};
	selp.f64 	%fd607, %fd339, %fd338, %p96;
	add.f64 	%fd340, %fd69, 0d4000000000000000;
	{
	.reg .b32 %temp; 
	mov.b64 	{%temp, %r242}, %fd340;
	}
	and.b32  	%r243, %r242, 2146435072;
	setp.ne.s32 	%p97, %r243, 2146435072;
	@%p97 bra 	$L__BB0_56;
	setp.nan.f64 	%p98, %fd69, %fd69;
	@%p98 bra 	$L__BB0_55;
	setp.neu.f64 	%p99, %fd71, 0d7FF0000000000000;
	@%p99 bra 	$L__BB0_56;
	setp.lt.s32 	%p100, %r50, 0;
	or.b32  	%r244, %r31, -2147483648;
	selp.b32 	%r245, %r244, %r31, %p4;
	selp.b32 	%r246, %r245, %r31, %p100;
	mov.b32 	%r247, 0;
	mov.b64 	%fd607, {%r247, %r246};
	bra.uni 	$L__BB0_56;
$L__BB0_55:
	mov.f64 	%fd341, 0d4000000000000000;
	add.rn.f64 	%fd607, %fd69, %fd341;
$L__BB0_56:
	setp.eq.f64 	%p101, %fd69, 0d3FF0000000000000;
	mul.f64 	%fd342, %fd607, 0d3FE0000000000000;
	selp.f64 	%fd343, 0d3FE0000000000000, %fd342, %p101;
	add.f64 	%fd344, %fd69, %fd343;
	sub.f64 	%fd345, %fd344, %fd27;
	fma.rn.f64 	%fd346, %fd603, %fd345, %fd603;
	mul.f64 	%fd347, %fd70, %fd346;
	sub.f64 	%fd348, %fd66, %fd37;
	sub.f64 	%fd349, %fd67, %fd38;
	mul.f64 	%fd350, %fd349, %fd41;
	fma.rn.f64 	%fd351, %fd348, %fd40, %fd350;
	sub.f64 	%fd352, %fd68, %fd39;
	fma.rn.f64 	%fd353, %fd352, %fd42, %fd351;
	mul.f64 	%fd354, %fd347, %fd353;
	div.rn.f64 	%fd355, %fd354, %fd43;
	mul.f64 	%fd356, %fd355, 0d3FE0000000000000;
	sub.f64 	%fd357, %fd347, %fd356;
	mad.lo.s32 	%r248, %r344, %r77, %r5;
	mad.lo.s32 	%r249, %r248, %r76, %r2;
	mad.lo.s32 	%r250, %r249, %r80, %r84;
	mul.wide.s32 	%rd175, %r250, 8;
	add.s64 	%rd176, %rd9, %rd175;
	ld.global.f64 	%fd358, [%rd176];
	sub.f64 	%fd359, %fd358, %fd357;
	add.s64 	%rd178, %rd10, %rd170;
	st.local.f64 	[%rd178], %fd359;
$L__BB0_57:
	ld.param.u64 	%rd255, [_Z12momCollisionPdS_S_S_S_S_S_S_iiidS_S_S_S_S_S_S_S_S_S_iddS_S_S_S_S_S_i_param_21];
	ld.param.u64 	%rd253, [_Z12momCollisionPdS_S_S_S_S_S_S_iiidS_S_S_S_S_S_S_S_S_S_iddS_S_S_S_S_S_i_param_20];
	ld.param.u64 	%rd251, [_Z12momCollisionPdS_S_S_S_S_S_S_iiidS_S_S_S_S_S_S_S_S_S_iddS_S_S_S_S_S_i_param_19];
	ld.param.u64 	%rd249, [_Z12momCollisionPdS_S_S_S_S_S_S_iiidS_S_S_S_S_S_S_S_S_S_iddS_S_S_S_S_S_i_param_18];
	ld.param.u64 	%rd247, [_Z12momCollisionPdS_S_S_S_S_S_S_iiidS_S_S_S_S_S_S_S_S_S_iddS_S_S_S_S_S_i_param_17];
	ld.param.u64 	%rd245, [_Z12momCollisionPdS_S_S_S_S_S_S_iiidS_S_S_S_S_S_S_S_S_S_iddS_S_S_S_S_S_i_param_16];
	ld.local.f64 	%fd360, [%rd10+16];
	ld.local.f64 	%fd361, [%rd10+24];
	add.f64 	%fd362, %fd360, %fd361;
	ld.local.f64 	%fd363, [%rd10+64];
	add.f64 	%fd364, %fd362, %fd363;
	ld.local.f64 	%fd365, [%rd10+72];
	add.f64 	%fd366, %fd364, %fd365;
	ld.local.f64 	%fd367, [%rd10+80];
	add.f64 	%fd368, %fd366, %fd367;
	ld.local.f64 	%fd369, [%rd10+88];
	add.f64 	%fd370, %fd368, %fd369;
	ld.local.f64 	%fd371, [%rd10+112];
	add.f64 	%fd372, %fd370, %fd371;
	ld.local.f64 	%fd373, [%rd10+120];
	add.f64 	%fd374, %fd372, %fd373;
	ld.local.f64 	%fd375, [%rd10+128];
	add.f64 	%fd376, %fd374, %fd375;
	ld.local.f64 	%fd377, [%rd10+136];
	add.f64 	%fd378, %fd376, %fd377;
	cvta.to.global.u64 	%rd179, %rd245;
	mul.wide.s32 	%rd180, %r347, 8;
	add.s64 	%rd181, %rd179, %rd180;
	st.global.f64 	[%rd181], %fd378;
	ld.local.f64 	%fd379, [%rd10+32];
	ld.local.f64 	%fd380, [%rd10+40];
	add.f64 	%fd381, %fd379, %fd380;
	add.f64 	%fd382, %fd381, %fd363;
	add.f64 	%fd383, %fd382, %fd365;
	ld.local.f64 	%fd384, [%rd10+96];
	add.f64 	%fd385, %fd383, %fd384;
	ld.local.f64 	%fd386, [%rd10+104];
	add.f64 	%fd387, %fd385, %fd386;
	add.f64 	%fd388, %fd387, %fd371;
	add.f64 	%fd389, %fd388, %fd373;
	ld.local.f64 	%fd390, [%rd10+144];
	add.f64 	%fd391, %fd389, %fd390;
	ld.local.f64 	%fd392, [%rd10+152];
	add.f64 	%fd393, %fd391, %fd392;
	cvta.to.global.u64 	%rd182, %rd247;
	add.s64 	%rd183, %rd182, %rd180;
	st.global.f64 	[%rd183], %fd393;
	ld.local.f64 	%fd394, [%rd10+48];
	ld.local.f64 	%fd395, [%rd10+56];
	add.f64 	%fd396, %fd394, %fd395;
	add.f64 	%fd397, %fd396, %fd367;
	add.f64 	%fd398, %fd397, %fd369;
	add.f64 	%fd399, %fd398, %fd384;
	add.f64 	%fd400, %fd399, %fd386;
	add.f64 	%fd401, %fd400, %fd375;
	add.f64 	%fd402, %fd401, %fd377;
	add.f64 	%fd403, %fd402, %fd390;
	add.f64 	%fd404, %fd403, %fd392;
	cvta.to.global.u64 	%rd184, %rd249;
	add.s64 	%rd185, %rd184, %rd180;
	st.global.f64 	[%rd185], %fd404;
	add.f64 	%fd405, %fd363, %fd365;
	sub.f64 	%fd406, %fd405, %fd371;
	sub.f64 	%fd407, %fd406, %fd373;
	cvta.to.global.u64 	%rd186, %rd251;
	add.s64 	%rd187, %rd186, %rd180;
	st.global.f64 	[%rd187], %fd407;
	add.f64 	%fd408, %fd367, %fd369;
	sub.f64 	%fd409, %fd408, %fd375;
	sub.f64 	%fd410, %fd409, %fd377;
	cvta.to.global.u64 	%rd188, %rd253;
	add.s64 	%rd189, %rd188, %rd180;
	st.global.f64 	[%rd189], %fd410;
	add.f64 	%fd411, %fd384, %fd386;
	sub.f64 	%fd412, %fd411, %fd390;
	sub.f64 	%fd413, %fd412, %fd392;
	cvta.to.global.u64 	%rd190, %rd255;
	add.s64 	%rd191, %rd190, %rd180;
	st.global.f64 	[%rd191], %fd413;
$L__BB0_58:
	@%p11 bra 	$L__BB0_92;
	setp.ge.s32 	%p103, %r5, %r7;
	setp.eq.s32 	%p104, %r5, 0;
	add.s32 	%r251, %r76, -1;
	setp.ge.s32 	%p105, %r2, %r251;
	or.pred  	%p106, %p105, %p103;
	or.pred  	%p107, %p106, %p104;
	@%p107 bra 	$L__BB0_92;
	ld.param.u64 	%rd237, [_Z12momCollisionPdS_S_S_S_S_S_S_iiidS_S_S_S_S_S_S_S_S_S_iddS_S_S_S_S_S_i_param_1];
	cvta.to.global.u64 	%rd192, %rd237;
	mul.wide.s32 	%rd193, %r347, 8;
	add.s64 	%rd33, %rd192, %rd193;
	ld.global.f64 	%fd76, [%rd33];
	{
	.reg .b32 %temp; 
	mov.b64 	{%temp, %r51}, %fd76;
	}
	mov.f64 	%fd414, 0d4000000000000000;
	{
	.reg .b32 %temp; 
	mov.b64 	{%temp, %r252}, %fd414;
	}
	and.b32  	%r53, %r252, 2146435072;
	setp.eq.s32 	%p108, %r53, 1062207488;
	abs.f64 	%fd77, %fd76;
	{ // callseq 6, 0
	.param .b64 param0;
	st.param.f64 	[param0], %fd77;
	.param .b64 retval0;
	call.uni (retval0), 
	__internal_accurate_pow, 
	(
	param0
	);
	ld.param.f64 	%fd415, [retval0];
	} // callseq 6
	setp.lt.s32 	%p109, %r51, 0;
	neg.f64 	%fd417, %fd415;
	selp.f64 	%fd418, %fd417, %fd415, %p108;
	selp.f64 	%fd609, %fd418, %fd415, %p109;
	setp.neu.f64 	%p110, %fd76, 0d0000000000000000;
	@%p110 bra 	$L__BB0_62;
	setp.eq.s32 	%p111, %r53, 1062207488;
	selp.b32 	%r253, %r51, 0, %p111;
	setp.lt.s32 	%p112, %r252, 0;
	or.b32  	%r254, %r253, 2146435072;
	selp.b32 	%r255, %r254, %r253, %p112;
	mov.b32 	%r256, 0;
	mov.b64 	%fd609, {%r256, %r255};
$L__BB0_62:
	add.f64 	%fd419, %fd76, 0d4000000000000000;
	{
	.reg .b32 %temp; 
	mov.b64 	{%temp, %r257}, %fd419;
	}
	and.b32  	%r258, %r257, 2146435072;
	setp.ne.s32 	%p113, %r258, 2146435072;
	@%p113 bra 	$L__BB0_67;
	setp.num.f64 	%p114, %fd76, %fd76;
	@%p114 bra 	$L__BB0_65;
	mov.f64 	%fd420, 0d4000000000000000;
	add.rn.f64 	%fd609, %fd76, %fd420;
	bra.uni 	$L__BB0_67;
$L__BB0_65:
	setp.neu.f64 	%p115, %fd77, 0d7FF0000000000000;
	@%p115 bra 	$L__BB0_67;
	setp.lt.s32 	%p116, %r51, 0;
	setp.eq.s32 	%p117, %r53, 1062207488;
	setp.lt.s32 	%p118, %r252, 0;
	selp.b32 	%r260, 0, 2146435072, %p118;
	and.b32  	%r261, %r252, 2147483647;
	setp.ne.s32 	%p119, %r261, 1071644672;
	or.b32  	%r262, %r260, -2147483648;
	selp.b32 	%r263, %r262, %r260, %p119;
	selp.b32 	%r264, %r263, %r260, %p117;
	selp.b32 	%r265, %r264, %r260, %p116;
	mov.b32 	%r266, 0;
	mov.b64 	%fd609, {%r266, %r265};
$L__BB0_67:
	ld.param.u64 	%rd238, [_Z12momCollisionPdS_S_S_S_S_S_S_iiidS_S_S_S_S_S_S_S_S_S_iddS_S_S_S_S_S_i_param_2];
	setp.eq.s32 	%p120, %r53, 1062207488;
	setp.eq.f64 	%p121, %fd76, 0d3FF0000000000000;
	selp.f64 	%fd84, 0d3FF0000000000000, %fd609, %p121;
	cvta.to.global.u64 	%rd194, %rd238;
	add.s64 	%rd34, %rd194, %rd193;
	ld.global.f64 	%fd85, [%rd34];
	{
	.reg .b32 %temp; 
	mov.b64 	{%temp, %r54}, %fd85;
	}
	abs.f64 	%fd86, %fd85;
	{ // callseq 7, 0
	.param .b64 param0;
	st.param.f64 	[param0], %fd86;
	.param .b64 retval0;
	call.uni (retval0), 
	__internal_accurate_pow, 
	(
	param0
	);
	ld.param.f64 	%fd421, [retval0];
	} // callseq 7
	setp.lt.s32 	%p122, %r54, 0;
	neg.f64 	%fd423, %fd421;
	selp.f64 	%fd424, %fd423, %fd421, %p120;
	selp.f64 	%fd611, %fd424, %fd421, %p122;
	setp.neu.f64 	%p123, %fd85, 0d0000000000000000;
	@%p123 bra 	$L__BB0_69;
	setp.eq.s32 	%p124, %r53, 1062207488;
	selp.b32 	%r268, %r54, 0, %p124;
	setp.lt.s32 	%p125, %r252, 0;
	or.b32  	%r269, %r268, 2146435072;
	selp.b32 	%r270, %r269, %r268, %p125;
	mov.b32 	%r271, 0;
	mov.b64 	%fd611, {%r271, %r270};
$L__BB0_69:
	add.f64 	%fd425, %fd85, 0d4000000000000000;
	{
	.reg .b32 %temp; 
	mov.b64 	{%temp, %r272}, %fd425;
	}
	and.b32  	%r273, %r272, 2146435072;
	setp.ne.s32 	%p126, %r273, 2146435072;
	@%p126 bra 	$L__BB0_74;
	setp.num.f64 	%p127, %fd85, %fd85;
	@%p127 bra 	$L__BB0_72;
	mov.f64 	%fd426, 0d4000000000000000;
	add.rn.f64 	%fd611, %fd85, %fd426;
	bra.uni 	$L__BB0_74;
$L__BB0_72:
	setp.neu.f64 	%p128, %fd86, 0d7FF0000000000000;
	@%p128 bra 	$L__BB0_74;
	setp.lt.s32 	%p129, %r54, 0;
	setp.eq.s32 	%p130, %r53, 1062207488;
	setp.lt.s32 	%p131, %r252, 0;
	selp.b32 	%r275, 0, 2146435072, %p131;
	and.b32  	%r276, %r252, 2147483647;
	setp.ne.s32 	%p132, %r276, 1071644672;
	or.b32  	%r277, %r275, -2147483648;
	selp.b32 	%r278, %r277, %r275, %p132;
	selp.b32 	%r279, %r278, %r275, %p130;
	selp.b32 	%r280, %r279, %r275, %p129;
	mov.b32 	%r281, 0;
	mov.b64 	%fd611, {%r281, %r280};
$L__BB0_74:
	ld.param.u64 	%rd239, [_Z12momCollisionPdS_S_S_S_S_S_S_iiidS_S_S_S_S_S_S_S_S_S_iddS_S_S_S_S_S_i_param_3];
	setp.eq.s32 	%p133, %r53, 1062207488;
	setp.eq.f64 	%p134, %fd85, 0d3FF0000000000000;
	selp.f64 	%fd427, 0d3FF0000000000000, %fd611, %p134;
	add.f64 	%fd93, %fd84, %fd427;
	cvta.to.global.u64 	%rd196, %rd239;
	add.s64 	%rd35, %rd196, %rd193;
	ld.global.f64 	%fd94, [%rd35];
	{
	.reg .b32 %temp; 
	mov.b64 	{%temp, %r55}, %fd94;
	}
	abs.f64 	%fd95, %fd94;
	{ // callseq 8, 0
	.param .b64 param0;
	st.param.f64 	[param0], %fd95;
	.param .b64 retval0;
	call.uni (retval0), 
	__internal_accurate_pow, 
	(
	param0
	);
	ld.param.f64 	%fd428, [retval0];
	} // callseq 8
	setp.lt.s32 	%p135, %r55, 0;
	neg.f64 	%fd430, %fd428;
	selp.f64 	%fd431, %fd430, %fd428, %p133;
	selp.f64 	%fd613, %fd431, %fd428, %p135;
	setp.neu.f64 	%p136, %fd94, 0d0000000000000000;
	@%p136 bra 	$L__BB0_76;
	setp.eq.s32 	%p137, %r53, 1062207488;
	selp.b32 	%r283, %r55, 0, %p137;
	setp.lt.s32 	%p138, %r252, 0;
	or.b32  	%r284, %r283, 2146435072;
	selp.b32 	%r285, %r284, %r283, %p138;
	mov.b32 	%r286, 0;
	mov.b64 	%fd613, {%r286, %r285};
$L__BB0_76:
	add.f64 	%fd432, %fd94, 0d4000000000000000;
	{
	.reg .b32 %temp; 
	mov.b64 	{%temp, %r287}, %fd432;
	}
	and.b32  	%r288, %r287, 2146435072;
	setp.ne.s32 	%p139, %r288, 2146435072;
	@%p139 bra 	$L__BB0_81;
	setp.num.f64 	%p140, %fd94, %fd94;
	@%p140 bra 	$L__BB0_79;
	mov.f64 	%fd433, 0d4000000000000000;
	add.rn.f64 	%fd613, %fd94, %fd433;
	bra.uni 	$L__BB0_81;
$L__BB0_79:
	setp.neu.f64 	%p141, %fd95, 0d7FF0000000000000;
	@%p141 bra 	$L__BB0_81;
	setp.lt.s32 	%p142, %r55, 0;
	setp.eq.s32 	%p143, %r53, 1062207488;
	setp.lt.s32 	%p144, %r252, 0;
	selp.b32 	%r290, 0, 2146435072, %p144;
	and.b32  	%r291, %r252, 2147483647;
	setp.ne.s32 	%p145, %r291, 1071644672;
	or.b32  	%r292, %r290, -2147483648;
	selp.b32 	%r293, %r292, %r290, %p145;
	selp.b32 	%r294, %r293, %r290, %p143;
	selp.b32 	%r295, %r294, %r290, %p142;
	mov.b32 	%r296, 0;
	mov.b64 	%fd613, {%r296, %r295};
$L__BB0_81:
	setp.eq.f64 	%p146, %fd94, 0d3FF0000000000000;
	selp.f64 	%fd434, 0d3FF0000000000000, %fd613, %p146;
	add.f64 	%fd435, %fd93, %fd434;
	mul.f64 	%fd102, %fd435, 0d3FE0000000000000;
	setp.lt.s32 	%p147, %r78, 1;
	@%p147 bra 	$L__BB0_86;
	ld.param.f64 	%fd590, [_Z12momCollisionPdS_S_S_S_S_S_S_iiidS_S_S_S_S_S_S_S_S_S_iddS_S_S_S_S_S_i_param_23];
	ld.param.u64 	%rd250, [_Z12momCollisionPdS_S_S_S_S_S_S_iiidS_S_S_S_S_S_S_S_S_S_iddS_S_S_S_S_S_i_param_18];
	ld.param.u64 	%rd242, [_Z12momCollisionPdS_S_S_S_S_S_S_iiidS_S_S_S_S_S_S_S_S_S_iddS_S_S_S_S_S_i_param_5];
	ld.param.u64 	%rd236, [_Z12momCollisionPdS_S_S_S_S_S_S_iiidS_S_S_S_S_S_S_S_S_S_iddS_S_S_S_S_S_i_param_0];
	setp.eq.s32 	%p148, %r53, 1062207488;
	cvta.to.global.u64 	%rd198, %rd236;
	add.s64 	%rd36, %rd198, %rd193;
	setp.lt.s32 	%p150, %r252, 0;
	selp.b32 	%r56, 0, 2146435072, %p150;
	and.b32  	%r297, %r252, 2147483647;
	setp.ne.s32 	%p151, %r297, 1071644672;
	and.pred  	%p5, %p148, %p151;
	or.b32  	%r57, %r56, -2147483648;
	cvta.to.global.u64 	%rd200, %rd242;
	add.s64 	%rd37, %rd200, %rd193;
	cvta.to.global.u64 	%rd201, %rd250;
	add.s64 	%rd38, %rd201, %rd193;
	mov.f64 	%fd436, 0d3FF0000000000000;
	sub.f64 	%fd103, %fd436, %fd590;
	{
	.reg .b32 %temp; 
	mov.b64 	{%temp, %r298}, %fd120;
	}
	abs.f64 	%fd437, %fd120;
	{ // callseq 9, 0
	.param .b64 param0;
	st.param.f64 	[param0], %fd437;
	.param .b64 retval0;
	call.uni (retval0), 
	__internal_accurate_pow, 
	(
	param0
	);
	ld.param.f64 	%fd438, [retval0];
	} // callseq 9
	setp.lt.s32 	%p153, %r298, 0;
	neg.f64 	%fd440, %fd438;
	selp.f64 	%fd441, %fd440, %fd438, %p148;
	selp.f64 	%fd442, %fd441, %fd438, %p153;
	setp.eq.f64 	%p154, %fd120, 0d0000000000000000;
	selp.b32 	%r299, %r298, 0, %p148;
	or.b32  	%r300, %r299, 2146435072;
	selp.b32 	%r301, %r300, %r299, %p150;
	mov.b32 	%r302, 0;
	mov.b64 	%fd443, {%r302, %r301};
	add.f64 	%fd444, %fd120, 0d4000000000000000;
	{
	.reg .b32 %temp; 
	mov.b64 	{%temp, %r303}, %fd444;
	}
	and.b32  	%r304, %r303, 2146435072;
	setp.eq.s32 	%p155, %r304, 2146435072;
	setp.nan.f64 	%p156, %fd120, %fd120;
	setp.neu.f64 	%p157, %fd437, 0d7FF0000000000000;
	selp.b32 	%r305, %r57, %r56, %p5;
	selp.b32 	%r306, %r305, %r56, %p153;
	mov.b64 	%fd445, {%r302, %r306};
	mov.f64 	%fd446, 0d4000000000000000;
	add.rn.f64 	%fd447, %fd120, %fd446;
	setp.eq.f64 	%p158, %fd120, 0d3FF0000000000000;
	selp.f64 	%fd448, %fd443, %fd442, %p154;
	selp.f64 	%fd449, %fd447, %fd448, %p156;
	selp.f64 	%fd450, %fd449, %fd445, %p157;
	selp.f64 	%fd451, %fd450, %fd448, %p155;
	add.f64 	%fd452, %fd451, %fd451;
	selp.f64 	%fd104, 0d4000000000000000, %fd452, %p158;
	neg.s32 	%r346, %r78;
	div.rn.f64 	%fd105, %fd102, %fd120;
	mov.u64 	%rd268, %rd4;
	mov.u64 	%rd269, %rd3;
	mov.u64 	%rd270, %rd2;
	mov.u32 	%r345, %r5;
$L__BB0_83:
	ld.global.f64 	%fd106, [%rd33];
	ld.global.f64 	%fd107, [%rd268];
	ld.global.f64 	%fd108, [%rd34];
	ld.global.f64 	%fd109, [%rd269];
	mul.f64 	%fd453, %fd108, %fd109;
	fma.rn.f64 	%fd454, %fd106, %fd107, %fd453;
	ld.global.f64 	%fd110, [%rd35];
	ld.global.f64 	%fd111, [%rd270];
	fma.rn.f64 	%fd455, %fd110, %fd111, %fd454;
	div.rn.f64 	%fd112, %fd455, %fd120;
	ld.global.f64 	%fd113, [%rd271];
	ld.global.f64 	%fd114, [%rd36];
	{
	.reg .b32 %temp; 
	mov.b64 	{%temp, %r65}, %fd112;
	}
	abs.f64 	%fd115, %fd112;
	{ // callseq 10, 0
	.param .b64 param0;
	st.param.f64 	[param0], %fd115;
	.param .b64 retval0;
	call.uni (retval0), 
	__internal_accurate_pow, 
	(
	param0
	);
	ld.param.f64 	%fd456, [retval0];
	} // callseq 10
	setp.lt.s32 	%p162, %r65, 0;
	neg.f64 	%fd458, %fd456;
	selp.f64 	%fd459, %fd458, %fd456, %p148;
	selp.f64 	%fd460, %fd459, %fd456, %p162;
	setp.eq.f64 	%p163, %fd112, 0d0000000000000000;
	selp.b32 	%r307, %r65, 0, %p148;
	or.b32  	%r308, %r307, 2146435072;
	selp.b32 	%r309, %r308, %r307, %p150;
	mov.b32 	%r310, 0;
	mov.b64 	%fd461, {%r310, %r309};
	selp.f64 	%fd614, %fd461, %fd460, %p163;
	add.f64 	%fd462, %fd112, 0d4000000000000000;
	{
	.reg .b32 %temp; 
	mov.b64 	{%temp, %r311}, %fd462;
	}
	and.b32  	%r312, %r311, 2146435072;
	setp.ne.s32 	%p164, %r312, 2146435072;
	@%p164 bra 	$L__BB0_95;
	setp.num.f64 	%p165, %fd112, %fd112;
	@%p165 bra 	$L__BB0_93;
	mov.f64 	%fd463, 0d4000000000000000;
	add.rn.f64 	%fd614, %fd112, %fd463;
	bra.uni 	$L__BB0_95;
$L__BB0_86:
	setp.lt.s32 	%p170, %r79, 1;
	@%p170 bra 	$L__BB0_92;
	ld.param.u64 	%rd262, [_Z12momCollisionPdS_S_S_S_S_S_S_iiidS_S_S_S_S_S_S_S_S_S_iddS_S_S_S_S_S_i_param_30];
	ld.param.u64 	%rd261, [_Z12momCollisionPdS_S_S_S_S_S_S_iiidS_S_S_S_S_S_S_S_S_S_iddS_S_S_S_S_S_i_param_29];
	ld.param.u64 	%rd260, [_Z12momCollisionPdS_S_S_S_S_S_S_iiidS_S_S_S_S_S_S_S_S_S_iddS_S_S_S_S_S_i_param_28];
	ld.param.u64 	%rd259, [_Z12momCollisionPdS_S_S_S_S_S_S_iiidS_S_S_S_S_S_S_S_S_S_iddS_S_S_S_S_S_i_param_27];
	ld.param.u64 	%rd258, [_Z12momCollisionPdS_S_S_S_S_S_S_iiidS_S_S_S_S_S_S_S_S_S_iddS_S_S_S_S_S_i_param_26];
	ld.param.u64 	%rd257, [_Z12momCollisionPdS_S_S_S_S_S_S_iiidS_S_S_S_S_S_S_S_S_S_iddS_S_S_S_S_S_i_param_25];
	cvta.to.global.u64 	%rd39, %rd262;
	cvta.to.global.u64 	%rd40, %rd257;
	cvta.to.global.u64 	%rd219, %rd258;
	mul.wide.s32 	%rd220, %r347, 8;
	add.s64 	%rd41, %rd219, %rd220;
	cvta.to.global.u64 	%rd221, %rd259;
	add.s64 	%rd42, %rd221, %rd220;
	cvta.to.global.u64 	%rd222, %rd260;
	add.s64 	%rd43, %rd222, %rd220;
	cvta.to.global.u64 	%rd223, %rd261;
	add.s64 	%rd44, %rd223, %rd220;
	setp.eq.s32 	%p171, %r79, 1;
	mov.b32 	%r350, 0;
	@%p171 bra 	$L__BB0_90;
	and.b32  	%r350, %r79, 2147483646;
	neg.s32 	%r349, %r350;
	add.s32 	%r325, %r4, %r77;
	add.s32 	%r326, %r325, %r3;
	mad.lo.s32 	%r327, %r76, %r326, %r2;
	mad.lo.s32 	%r348, %r80, %r327, %r84;
	mul.lo.s32 	%r328, %r77, %r76;
	mul.lo.s32 	%r329, %r328, %r80;
	shl.b32 	%r62, %r329, 1;
	add.s64 	%rd275, %rd40, 8;
	add.s64 	%rd274, %rd2, 8;
	add.s64 	%rd273, %rd3, 8;
	add.s64 	%rd272, %rd4, 8;
$L__BB0_89:
	ld.param.f64 	%fd591, [_Z12momCollisionPdS_S_S_S_S_S_S_iiidS_S_S_S_S_S_S_S_S_S_iddS_S_S_S_S_S_i_param_24];
	ld.global.f64 	%fd510, [%rd33];
	ld.global.f64 	%fd511, [%rd272+-8];
	ld.global.f64 	%fd512, [%rd34];
	ld.global.f64 	%fd513, [%rd273+-8];
	mul.f64 	%fd514, %fd512, %fd513;
	fma.rn.f64 	%fd515, %fd510, %fd511, %fd514;
	ld.global.f64 	%fd516, [%rd35];
	ld.global.f64 	%fd517, [%rd274+-8];
	fma.rn.f64 	%fd518, %fd516, %fd517, %fd515;
	div.rn.f64 	%fd519, %fd518, %fd120;
	ld.global.f64 	%fd520, [%rd275+-8];
	ld.global.f64 	%fd521, [%rd41];
	mul.f64 	%fd522, %fd520, %fd521;
	add.f64 	%fd523, %fd519, 0d3FF0000000000000;
	mul.f64 	%fd524, %fd591, %fd521;
	mov.f64 	%fd525, 0d3FF0000000000000;
	sub.f64 	%fd526, %fd525, %fd521;
	mul.f64 	%fd527, %fd524, %fd526;
	ld.global.f64 	%fd528, [%rd42];
	ld.global.f64 	%fd529, [%rd43];
	mul.f64 	%fd530, %fd513, %fd529;
	fma.rn.f64 	%fd531, %fd511, %fd528, %fd530;
	ld.global.f64 	%fd532, [%rd44];
	fma.rn.f64 	%fd533, %fd517, %fd532, %fd531;
	mul.f64 	%fd534, %fd527, %fd533;
	mul.f64 	%fd535, %fd520, %fd534;
	fma.rn.f64 	%fd536, %fd522, %fd523, %fd535;
	mul.wide.s32 	%rd224, %r347, 8;
	add.s64 	%rd225, %rd39, %rd224;
	st.global.f64 	[%rd225], %fd536;
	ld.global.f64 	%fd537, [%rd33];
	ld.global.f64 	%fd538, [%rd272];
	ld.global.f64 	%fd539, [%rd34];
	ld.global.f64 	%fd540, [%rd273];
	mul.f64 	%fd541, %fd539, %fd540;
	fma.rn.f64 	%fd542, %fd537, %fd538, %fd541;
	ld.global.f64 	%fd543, [%rd35];
	ld.global.f64 	%fd544, [%rd274];
	fma.rn.f64 	%fd545, %fd543, %fd544, %fd542;
	div.rn.f64 	%fd546, %fd545, %fd120;
	ld.global.f64 	%fd547, [%rd275];
	ld.global.f64 	%fd548, [%rd41];
	mul.f64 	%fd549, %fd547, %fd548;
	add.f64 	%fd550, %fd546, 0d3FF0000000000000;
	mul.f64 	%fd551, %fd591, %fd548;
	sub.f64 	%fd552, %fd525, %fd548;
	mul.f64 	%fd553, %fd551, %fd552;
	ld.global.f64 	%fd554, [%rd42];
	ld.global.f64 	%fd555, [%rd43];
	mul.f64 	%fd556, %fd540, %fd555;
	fma.rn.f64 	%fd557, %fd538, %fd554, %fd556;
	ld.global.f64 	%fd558, [%rd44];
	fma.rn.f64 	%fd559, %fd544, %fd558, %fd557;
	mul.f64 	%fd560, %fd553, %fd559;
	mul.f64 	%fd561, %fd547, %fd560;
	fma.rn.f64 	%fd562, %fd549, %fd550, %fd561;
	mul.wide.s32 	%rd226, %r348, 8;
	add.s64 	%rd227, %rd39, %rd226;
	st.global.f64 	[%rd227], %fd562;
	add.s32 	%r349, %r349, 2;
	add.s32 	%r348, %r348, %r62;
	add.s32 	%r347, %r347, %r62;
	add.s64 	%rd275, %rd275, 16;
	add.s64 	%rd274, %rd274, 16;
	add.s64 	%rd273, %rd273, 16;
	add.s64 	%rd272, %rd272, 16;
	setp.ne.s32 	%p172, %r349, 0;
	@%p172 bra 	$L__BB0_89;
$L__BB0_90:
	and.b32  	%r330, %r79, 1;
	setp.eq.b32 	%p173, %r330, 1;
	not.pred 	%p174, %p173;
	@%p174 bra 	$L__BB0_92;
	ld.param.f64 	%fd592, [_Z12momCollisionPdS_S_S_S_S_S_S_iiidS_S_S_S_S_S_S_S_S_S_iddS_S_S_S_S_S_i_param_24];
	ld.global.f64 	%fd563, [%rd33];
	mul.wide.u32 	%rd228, %r350, 8;
	add.s64 	%rd229, %rd4, %rd228;
	ld.global.f64 	%fd564, [%rd229];
	ld.global.f64 	%fd565, [%rd34];
	add.s64 	%rd230, %rd3, %rd228;
	ld.global.f64 	%fd566, [%rd230];
	mul.f64 	%fd567, %fd565, %fd566;
	fma.rn.f64 	%fd568, %fd563, %fd564, %fd567;
	ld.global.f64 	%fd569, [%rd35];
	add.s64 	%rd231, %rd2, %rd228;
	ld.global.f64 	%fd570, [%rd231];
	fma.rn.f64 	%fd571, %fd569, %fd570, %fd568;
	div.rn.f64 	%fd572, %fd571, %fd120;
	add.s64 	%rd232, %rd40, %rd228;
	ld.global.f64 	%fd573, [%rd232];
	ld.global.f64 	%fd574, [%rd41];
	mul.f64 	%fd575, %fd573, %fd574;
	add.f64 	%fd576, %fd572, 0d3FF0000000000000;
	mul.f64 	%fd577, %fd592, %fd574;
	mov.f64 	%fd578, 0d3FF0000000000000;
	sub.f64 	%fd579, %fd578, %fd574;
	mul.f64 	%fd580, %fd577, %fd579;
	ld.global.f64 	%fd581, [%rd42];
	ld.global.f64 	%fd582, [%rd43];
	mul.f64 	%fd583, %fd566, %fd582;
	fma.rn.f64 	%fd584, %fd564, %fd581, %fd583;
	ld.global.f64 	%fd585, [%rd44];
	fma.rn.f64 	%fd586, %fd570, %fd585, %fd584;
	mul.f64 	%fd587, %fd580, %fd586;
	mul.f64 	%fd588, %fd573, %fd587;
	fma.rn.f64 	%fd589, %fd575, %fd576, %fd588;
	mad.lo.s32 	%r331, %r350, %r77, %r5;
	mad.lo.s32 	%r332, %r331, %r76, %r2;
	mad.lo.s32 	%r333, %r332, %r80, %r84;
	mul.wide.s32 	%rd233, %r333, 8;
	add.s64 	%rd234, %rd39, %rd233;
	st.global.f64 	[%rd234], %fd589;
$L__BB0_92:
	ret;
$L__BB0_93:
	setp.neu.f64 	%p166, %fd115, 0d7FF0000000000000;
	@%p166 bra 	$L__BB0_95;
	selp.b32 	%r314, %r305, %r56, %p162;
	mov.b32 	%r315, 0;
	mov.b64 	%fd614, {%r315, %r314};
$L__BB0_95:
	ld.param.u64 	%rd256, [_Z12momCollisionPdS_S_S_S_S_S_S_iiidS_S_S_S_S_S_S_S_S_S_iddS_S_S_S_S_S_i_param_21];
	ld.param.u64 	%rd254, [_Z12momCollisionPdS_S_S_S_S_S_S_iiidS_S_S_S_S_S_S_S_S_S_iddS_S_S_S_S_S_i_param_20];
	ld.param.u64 	%rd252, [_Z12momCollisionPdS_S_S_S_S_S_S_iiidS_S_S_S_S_S_S_S_S_S_iddS_S_S_S_S_S_i_param_19];
	ld.param.u64 	%rd248, [_Z12momCollisionPdS_S_S_S_S_S_S_iiidS_S_S_S_S_S_S_S_S_S_iddS_S_S_S_S_S_i_param_17];
	ld.param.u64 	%rd246, [_Z12momCollisionPdS_S_S_S_S_S_S_iiidS_S_S_S_S_S_S_S_S_S_iddS_S_S_S_S_S_i_param_16];
	ld.param.u64 	%rd244, [_Z12momCollisionPdS_S_S_S_S_S_S_iiidS_S_S_S_S_S_S_S_S_S_iddS_S_S_S_S_S_i_param_6];
	ld.param.u64 	%rd240, [_Z12momCollisionPdS_S_S_S_S_S_S_iiidS_S_S_S_S_S_S_S_S_S_iddS_S_S_S_S_S_i_param_4];
	setp.eq.f64 	%p168, %fd112, 0d3FF0000000000000;
	mul.f64 	%fd464, %fd614, 0d3FE0000000000000;
	selp.f64 	%fd465, 0d3FE0000000000000, %fd464, %p168;
	add.f64 	%fd466, %fd112, %fd465;
	sub.f64 	%fd467, %fd466, %fd105;
	fma.rn.f64 	%fd468, %fd114, %fd467, %fd114;
	mul.f64 	%fd469, %fd113, %fd468;
	mul.f64 	%fd470, %fd469, 0d3FE0000000000000;
	sub.f64 	%fd471, %fd107, %fd106;
	cvta.to.global.u64 	%rd202, %rd240;
	mul.wide.s32 	%rd203, %r347, 8;
	add.s64 	%rd204, %rd202, %rd203;
	ld.global.f64 	%fd472, [%rd204];
	sub.f64 	%fd473, %fd109, %fd108;
	ld.global.f64 	%fd474, [%rd37];
	mul.f64 	%fd475, %fd473, %fd474;
	fma.rn.f64 	%fd476, %fd471, %fd472, %fd475;
	sub.f64 	%fd477, %fd111, %fd110;
	cvta.to.global.u64 	%rd205, %rd244;
	add.s64 	%rd206, %rd205, %rd203;
	ld.global.f64 	%fd478, [%rd206];
	fma.rn.f64 	%fd479, %fd477, %fd478, %fd476;
	mul.f64 	%fd480, %fd470, %fd479;
	mul.f64 	%fd481, %fd120, %fd114;
	div.rn.f64 	%fd482, %fd480, %fd481;
	mul.f64 	%fd483, %fd107, %fd107;
	sub.f64 	%fd484, %fd483, %fd120;
	cvta.to.global.u64 	%rd207, %rd246;
	add.s64 	%rd208, %rd207, %rd203;
	ld.global.f64 	%fd485, [%rd208];
	mul.f64 	%fd486, %fd109, %fd109;
	sub.f64 	%fd487, %fd486, %fd120;
	cvta.to.global.u64 	%rd209, %rd248;
	add.s64 	%rd210, %rd209, %rd203;
	ld.global.f64 	%fd488, [%rd210];
	mul.f64 	%fd489, %fd488, %fd487;
	fma.rn.f64 	%fd490, %fd485, %fd484, %fd489;
	mul.f64 	%fd491, %fd111, %fd111;
	sub.f64 	%fd492, %fd491, %fd120;
	ld.global.f64 	%fd493, [%rd38];
	fma.rn.f64 	%fd494, %fd493, %fd492, %fd490;
	add.f64 	%fd495, %fd107, %fd107;
	mul.f64 	%fd496, %fd495, %fd109;
	cvta.to.global.u64 	%rd211, %rd252;
	add.s64 	%rd212, %rd211, %rd203;
	ld.global.f64 	%fd497, [%rd212];
	fma.rn.f64 	%fd498, %fd496, %fd497, %fd494;
	mul.f64 	%fd499, %fd495, %fd111;
	cvta.to.global.u64 	%rd213, %rd254;
	add.s64 	%rd214, %rd213, %rd203;
	ld.global.f64 	%fd500, [%rd214];
	fma.rn.f64 	%fd501, %fd499, %fd500, %fd498;
	add.f64 	%fd502, %fd109, %fd109;
	mul.f64 	%fd503, %fd502, %fd111;
	cvta.to.global.u64 	%rd215, %rd256;
	add.s64 	%rd216, %rd215, %rd203;
	ld.global.f64 	%fd504, [%rd216];
	fma.rn.f64 	%fd505, %fd503, %fd504, %fd501;
	div.rn.f64 	%fd506, %fd113, %fd104;
	mul.f64 	%fd507, %fd103, %fd506;
	fma.rn.f64 	%fd508, %fd505, %fd507, %fd469;
	add.f64 	%fd509, %fd482, %fd508;
	cvt.rzi.s32.f64 	%r316, %fd107;
	add.s32 	%r317, %r316, %r84;
	cvt.rzi.s32.f64 	%r318, %fd109;
	add.s32 	%r319, %r318, %r2;
	cvt.rzi.s32.f64 	%r320, %fd111;
	add.s32 	%r321, %r320, %r345;
	mad.lo.s32 	%r322, %r321, %r76, %r319;
	mad.lo.s32 	%r323, %r322, %r80, %r317;
	mul.wide.s32 	%rd217, %r323, 8;
	add.s64 	%rd218, %rd9, %rd217;
	st.global.f64 	[%rd218], %fd509;
	add.s32 	%r346, %r346, 1;
	setp.eq.s32 	%p169, %r346, 0;
	add.s32 	%r345, %r345, %r77;
	add.s64 	%rd271, %rd271, 8;
	add.s64 	%rd270, %rd270, 8;
	add.s64 	%rd269, %rd269, 8;
	add.s64 	%rd268, %rd268, 8;
	@%p169 bra 	$L__BB0_86;
	bra.uni 	$L__BB0_83;

}
.func  (.param .b64 func_retval0) __internal_accurate_pow(
	.param .b64 __internal_accurate_pow_param_0
)
{
	.reg .pred 	%p<8>;
	.reg .b32 	%r<49>;
	.reg .b32 	%f<3>;
	.reg .b64 	%fd<109>;

	ld.param.f64 	%fd10, [__internal_accurate_pow_param_0];
	{
	.reg .b32 %temp; 
	mov.b64 	{%temp, %r46}, %fd10;
	}
	{
	.reg .b32 %temp; 
	mov.b64 	{%r45, %temp}, %fd10;
	}
	shr.u32 	%r47, %r46, 20;
	setp.gt.u32 	%p1, %r46, 1048575;
	@%p1 bra 	$L__BB1_2;
	mul.f64 	%fd11, %fd10, 0d4350000000000000;
	{
	.reg .b32 %temp; 
	mov.b64 	{%temp, %r46}, %fd11;
	}
	{
	.reg .b32 %temp; 
	mov.b64 	{%r45, %temp}, %fd11;
	}
	shr.u32 	%r16, %r46, 20;
	add.s32 	%r47, %r16, -54;
$L__BB1_2:
	add.s32 	%r48, %r47, -1023;
	and.b32  	%r17, %r46, -2146435073;
	or.b32  	%r18, %r17, 1072693248;
	mov.b64 	%fd107, {%r45, %r18};
	setp.lt.u32 	%p2, %r18, 1073127583;
	@%p2 bra 	$L__BB1_4;
	{
	.reg .b32 %temp; 
	mov.b64 	{%r19, %temp}, %fd107;
	}
	{
	.reg .b32 %temp; 
	mov.b64 	{%temp, %r20}, %fd107;
	}
	add.s32 	%r21, %r20, -1048576;
	mov.b64 	%fd107, {%r19, %r21};
	add.s32 	%r48, %r47, -1022;
$L__BB1_4:
	add.f64 	%fd12, %fd107, 0dBFF0000000000000;
	add.f64 	%fd13, %fd107, 0d3FF0000000000000;
	rcp.approx.ftz.f64 	%fd14, %fd13;
	neg.f64 	%fd15, %fd13;
	fma.rn.f64 	%fd16, %fd15, %fd14, 0d3FF0000000000000;
	fma.rn.f64 	%fd17, %fd16, %fd16, %fd16;
	fma.rn.f64 	%fd18, %fd17, %fd14, %fd14;
	mul.f64 	%fd19, %fd12, %fd18;
	fma.rn.f64 	%fd20, %fd12, %fd18, %fd19;
	mul.f64 	%fd21, %fd20, %fd20;
	fma.rn.f64 	%fd22, %fd21, 0d3EB0F5FF7D2CAFE2, 0d3ED0F5D241AD3B5A;
	fma.rn.f64 	%fd23, %fd22, %fd21, 0d3EF3B20A75488A3F;
	fma.rn.f64 	%fd24, %fd23, %fd21, 0d3F1745CDE4FAECD5;
	fma.rn.f64 	%fd25, %fd24, %fd21, 0d3F3C71C7258A578B;
	fma.rn.f64 	%fd26, %fd25, %fd21, 0d3F6249249242B910;
	fma.rn.f64 	%fd27, %fd26, %fd21, 0d3F89999999999DFB;
	sub.f64 	%fd28, %fd12, %fd20;
	add.f64 	%fd29, %fd28, %fd28;
	neg.f64 	%fd30, %fd20;
	fma.rn.f64 	%fd31, %fd30, %fd12, %fd29;
	mul.f64 	%fd32, %fd18, %fd31;
	fma.rn.f64 	%fd33, %fd21, %fd27, 0d3FB5555555555555;
	mov.f64 	%fd34, 0d3FB5555555555555;
	sub.f64 	%fd35, %fd34, %fd33;
	fma.rn.f64 	%fd36, %fd21, %fd27, %fd35;
	add.f64 	%fd37, %fd36, 0dBC46A4CB00B9E7B0;
	add.f64 	%fd38, %fd33, %fd37;
	sub.f64 	%fd39, %fd33, %fd38;
	add.f64 	%fd40, %fd37, %fd39;
	mul.rn.f64 	%fd41, %fd20, %fd20;
	neg.f64 	%fd42, %fd41;
	fma.rn.f64 	%fd43, %fd20, %fd20, %fd42;
	{
	.reg .b32 %temp; 
	mov.b64 	{%r22, %temp}, %fd32;
	}
	{
	.reg .b32 %temp; 
	mov.b64 	{%temp, %r23}, %fd32;
	}
	add.s32 	%r24, %r23, 1048576;
	mov.b64 	%fd44, {%r22, %r24};
	fma.rn.f64 	%fd45, %fd20, %fd44, %fd43;
	mul.rn.f64 	%fd46, %fd41, %fd20;
	neg.f64 	%fd47, %fd46;
	fma.rn.f64 	%fd48, %fd41, %fd20, %fd47;
	fma.rn.f64 	%fd49, %fd41, %fd32, %fd48;
	fma.rn.f64 	%fd50, %fd45, %fd20, %fd49;
	mul.rn.f64 	%fd51, %fd38, %fd46;
	neg.f64 	%fd52, %fd51;
	fma.rn.f64 	%fd53, %fd38, %fd46, %fd52;
	fma.rn.f64 	%fd54, %fd38, %fd50, %fd53;
	fma.rn.f64 	%fd55, %fd40, %fd46, %fd54;
	add.f64 	%fd56, %fd51, %fd55;
	sub.f64 	%fd57, %fd51, %fd56;
	add.f64 	%fd58, %fd55, %fd57;
	add.f64 	%fd59, %fd20, %fd56;
	sub.f64 	%fd60, %fd20, %fd59;
	add.f64 	%fd61, %fd56, %fd60;
	add.f64 	%fd62, %fd58, %fd61;
	add.f64 	%fd63, %fd32, %fd62;
	add.f64 	%fd64, %fd59, %fd63;
	sub.f64 	%fd65, %fd59, %fd64;
	add.f64 	%fd66, %fd63, %fd65;
	xor.b32  	%r25, %r48, -2147483648;
	mov.b32 	%r26, 1127219200;
	mov.b64 	%fd67, {%r25, %r26};
	mov.b32 	%r27, -2147483648;
	mov.b64 	%fd68, {%r27, %r26};
	sub.f64 	%fd69, %fd67, %fd68;
	fma.rn.f64 	%fd70, %fd69, 0d3FE62E42FEFA39EF, %fd64;
	fma.rn.f64 	%fd71, %fd69, 0dBFE62E42FEFA39EF, %fd70;
	sub.f64 	%fd72, %fd71, %fd64;
	sub.f64 	%fd73, %fd66, %fd72;
	fma.rn.f64 	%fd74, %fd69, 0d3C7ABC9E3B39803F, %fd73;
	add.f64 	%fd75, %fd70, %fd74;
	sub.f64 	%fd76, %fd70, %fd75;
	add.f64 	%fd77, %fd74, %fd76;
	mov.f64 	%fd78, 0d4000000000000000;
	{
	.reg .b32 %temp; 
	mov.b64 	{%temp, %r28}, %fd78;
	}
	{
	.reg .b32 %temp; 
	mov.b64 	{%r29, %temp}, %fd78;
	}
	shl.b32 	%r30, %r28, 1;
	setp.gt.u32 	%p3, %r30, -33554433;
	and.b32  	%r31, %r28, -15728641;
	selp.b32 	%r32, %r31, %r28, %p3;
	mov.b64 	%fd79, {%r29, %r32};
	mul.rn.f64 	%fd80, %fd75, %fd79;
	neg.f64 	%fd81, %fd80;
	fma.rn.f64 	%fd82, %fd75, %fd79, %fd81;
	fma.rn.f64 	%fd83, %fd77, %fd79, %fd82;
	add.f64 	%fd4, %fd80, %fd83;
	sub.f64 	%fd84, %fd80, %fd4;
	add.f64 	%fd5, %fd83, %fd84;
	fma.rn.f64 	%fd85, %fd4, 0d3FF71547652B82FE, 0d4338000000000000;
	{
	.reg .b32 %temp; 
	mov.b64 	{%r13, %temp}, %fd85;
	}
	mov.f64 	%fd86, 0dC338000000000000;
	add.rn.f64 	%fd87, %fd85, %fd86;
	fma.rn.f64 	%fd88, %fd87, 0dBFE62E42FEFA39EF, %fd4;
	fma.rn.f64 	%fd89, %fd87, 0dBC7ABC9E3B39803F, %fd88;
	fma.rn.f64 	%fd90, %fd89, 0d3E5ADE1569CE2BDF, 0d3E928AF3FCA213EA;
	fma.rn.f64 	%fd91, %fd90, %fd89, 0d3EC71DEE62401315;
	fma.rn.f64 	%fd92, %fd91, %fd89, 0d3EFA01997C89EB71;
	fma.rn.f64 	%fd93, %fd92, %fd89, 0d3F2A01A014761F65;
	fma.rn.f64 	%fd94, %fd93, %fd89, 0d3F56C16C1852B7AF;
	fma.rn.f64 	%fd95, %fd94, %fd89, 0d3F81111111122322;
	fma.rn.f64 	%fd96, %fd95, %fd89, 0d3FA55555555502A1;
	fma.rn.f64 	%fd97, %fd96, %fd89, 0d3FC5555555555511;
	fma.rn.f64 	%fd98, %fd97, %fd89, 0d3FE000000000000B;
	fma.rn.f64 	%fd99, %fd98, %fd89, 0d3FF0000000000000;
	fma.rn.f64 	%fd100, %fd99, %fd89, 0d3FF0000000000000;
	{
	.reg .b32 %temp; 
	mov.b64 	{%r14, %temp}, %fd100;
	}
	{
	.reg .b32 %temp; 
	mov.b64 	{%temp, %r15}, %fd100;
	}
	shl.b32 	%r33, %r13, 20;
	add.s32 	%r34, %r33, %r15;
	mov.b64 	%fd108, {%r14, %r34};
	{
	.reg .b32 %temp; 
	mov.b64 	{%temp, %r35}, %fd4;
	}
	mov.b32 	%f2, %r35;
	abs.f32 	%f1, %f2;
	setp.lt.f32 	%p4, %f1, 0f4086232B;
	@%p4 bra 	$L__BB1_7;
	setp.lt.f64 	%p5, %fd4, 0d0000000000000000;
	add.f64 	%fd101, %fd4, 0d7FF0000000000000;
	selp.f64 	%fd108, 0d0000000000000000, %fd101, %p5;
	setp.geu.f32 	%p6, %f1, 0f40874800;
	@%p6 bra 	$L__BB1_7;
	shr.u32 	%r36, %r13, 31;
	add.s32 	%r37, %r13, %r36;
	shr.s32 	%r38, %r37, 1;
	shl.b32 	%r39, %r38, 20;
	add.s32 	%r40, %r15, %r39;
	mov.b64 	%fd102, {%r14, %r40};
	sub.s32 	%r41, %r13, %r38;
	shl.b32 	%r42, %r41, 20;
	add.s32 	%r43, %r42, 1072693248;
	mov.b32 	%r44, 0;
	mov.b64 	%fd103, {%r44, %r43};
	mul.f64 	%fd108, %fd103, %fd102;
$L__BB1_7:
	abs.f64 	%fd104, %fd108;
	setp.eq.f64 	%p7, %fd104, 0d7FF0000000000000;
	fma.rn.f64 	%fd105, %fd108, %fd5, %fd108;
	selp.f64 	%fd106, %fd108, %fd105, %p7;
	st.param.f64 	[func_retval0], %fd106;
	ret;

}


// ===== COMPILED SASS (sm_100) =====

	.target	sm_100

	.elftype	@"ET_EXEC"


//--------------------- .note.nv.tkinfo           --------------------------
	.section	.note.nv.tkinfo,"",@"SHT_NOTE"
	.sectionflags	@"SHF_NOTE_NV_TKINFO"
	.tkinfo
        /*0018*/ 	.word	0x00000002
        /*0030*/ 	.string	""
        /*0030*/ 	.string	"ptxas"
        /*0030*/ 	.string	"Cuda compilation tools, release 13.0, V13.0.88"
        /*0030*/ 	.string	"Build cuda_13.0.r13.0/compiler.36424714_0"
        /*0030*/ 	.string	"-arch sm_100 -m 64 "



//--------------------- .note.nv.cuinfo           --------------------------
	.section	.note.nv.cuinfo,"",@"SHT_NOTE"
	.sectionflags	@"SHF_NOTE_NV_CUINFO"
        /*0018*/ 	.short	0x0002
        /*001a*/ 	.short	0x0064
        /*001c*/ 	.short	0x0082
	.zero		2


//--------------------- .nv.info                  --------------------------
	.section	.nv.info,"",@"SHT_CUDA_INFO"
	.align	4


	//----- nvinfo : EIATTR_REGCOUNT
	.align		4
        /*0000*/ 	.byte	0x04, 0x2f
        /*0002*/ 	.short	(.L_1 - .L_0)
	.align		4
.L_0:
        /*0004*/ 	.word	index@(_Z12momCollisionPdS_S_S_S_S_S_S_iiidS_S_S_S_S_S_S_S_S_S_iddS_S_S_S_S_S_i)
        /*0008*/ 	.word	0x00000044


	//----- nvinfo : EIATTR_FRAME_SIZE
	.align		4
.L_1:
        /*000c*/ 	.byte	0x04, 0x11
        /*000e*/ 	.short	(.L_3 - .L_2)
	.align		4
.L_2:
        /*0010*/ 	.word	index@($_Z12momCollisionPdS_S_S_S_S_S_S_iiidS_S_S_S_S_S_S_S_S_S_iddS_S_S_S_S_S_i$__internal_accurate_pow)
        /*0014*/ 	.word	0x00000098


	//----- nvinfo : EIATTR_FRAME_SIZE
	.align		4
.L_3:
        /*0018*/ 	.byte	0x04, 0x11
        /*001a*/ 	.short	(.L_5 - .L_4)
	.align		4
.L_4:
        /*001c*/ 	.word	index@($__internal_0_$__cuda_sm20_div_rn_f64_full)
        /*0020*/ 	.word	0x00000098


	//----- nvinfo : EIATTR_FRAME_SIZE
	.align		4
.L_5:
        /*0024*/ 	.byte	0x04, 0x11
        /*0026*/ 	.short	(.L_7 - .L_6)
	.align		4
.L_6:
        /*0028*/ 	.word	index@(_Z12momCollisionPdS_S_S_S_S_S_S_iiidS_S_S_S_S_S_S_S_S_S_iddS_S_S_S_S_S_i)
        /*002c*/ 	.word	0x00000098


	//----- nvinfo : EIATTR_MIN_STACK_SIZE
	.align		4
.L_7:
        /*0030*/ 	.byte	0x04, 0x12
        /*0032*/ 	.short	(.L_9 - .L_8)
	.align		4
.L_8:
        /*0034*/ 	.word	index@(_Z12momCollisionPdS_S_S_S_S_S_S_iiidS_S_S_S_S_S_S_S_S_S_iddS_S_S_S_S_S_i)
        /*0038*/ 	.word	0x00000098
.L_9:


//--------------------- .nv.compat                --------------------------
	.section	.nv.compat,"",@"SHT_CUDA_COMPAT_INFO"
	.align	4
        /*0000*/ 	.byte	0x02, 0x09, 0x00, 0x00, 0x02, 0x02, 0x01, 0x00, 0x02, 0x05, 0x05, 0x00, 0x03, 0x07, 0x01, 0x01
        /*0010*/ 	.byte	0x02, 0x03, 0x00, 0x00, 0x02, 0x06, 0x01, 0x00, 0x04, 0x0b, 0x08, 0x00, 0x01, 0x00, 0x00, 0x00
        /*0020*/ 	.byte	0x00, 0x00, 0x00, 0x00


//--------------------- .nv.info._Z12momCollisionPdS_S_S_S_S_S_S_iiidS_S_S_S_S_S_S_S_S_S_iddS_S_S_S_S_S_i --------------------------
	.section	.nv.info._Z12momCollisionPdS_S_S_S_S_S_S_iiidS_S_S_S_S_S_S_S_S_S_iddS_S_S_S_S_S_i,"",@"SHT_CUDA_INFO"
	.sectionflags	@""
	.align	4


	//----- nvinfo : EIATTR_CUDA_API_VERSION
	.align		4
        /*0000*/ 	.byte	0x04, 0x37
        /*0002*/ 	.short	(.L_11 - .L_10)
.L_10:
        /*0004*/ 	.word	0x00000082


	//----- nvinfo : EIATTR_KPARAM_INFO
	.align		4
.L_11:
        /*0008*/ 	.byte	0x04, 0x17
        /*000a*/ 	.short	(.L_13 - .L_12)
.L_12:
        /*000c*/ 	.word	0x00000000
        /*0010*/ 	.short	0x001f
        /*0012*/ 	.short	0x00f0
        /*0014*/ 	.byte	0x00, 0xf0, 0x11, 0x00


	//----- nvinfo : EIATTR_KPARAM_INFO
	.align		4
.L_13:
        /*0018*/ 	.byte	0x04, 0x17
        /*001a*/ 	.short	(.L_15 - .L_14)
.L_14:
        /*001c*/ 	.word	0x00000000
        /*0020*/ 	.short	0x001e
        /*0022*/ 	.short	0x00e8
        /*0024*/ 	.byte	0x00, 0xf5, 0x21, 0x00


	//----- nvinfo : EIATTR_KPARAM_INFO
	.align		4
.L_15:
        /*0028*/ 	.byte	0x04, 0x17
        /*002a*/ 	.short	(.L_17 - .L_16)
.L_16:
        /*002c*/ 	.word	0x00000000
        /*0030*/ 	.short	0x001d
        /*0032*/ 	.short	0x00e0
        /*0034*/ 	.byte	0x00, 0xf5, 0x21, 0x00


	//----- nvinfo : EIATTR_KPARAM_INFO
	.align		4
.L_17:
        /*0038*/ 	.byte	0x04, 0x17
        /*003a*/ 	.short	(.L_19 - .L_18)
.L_18:
        /*003c*/ 	.word	0x00000000
        /*0040*/ 	.short	0x001c
        /*0042*/ 	.short	0x00d8
        /*0044*/ 	.byte	0x00, 0xf5, 0x21, 0x00


	//----- nvinfo : EIATTR_KPARAM_INFO
	.align		4
.L_19:
        /*0048*/ 	.byte	0x04, 0x17
        /*004a*/ 	.short	(.L_21 - .L_20)
.L_20:
        /*004c*/ 	.word	0x00000000
        /*0050*/ 	.short	0x001b
        /*0052*/ 	.short	0x00d0
        /*0054*/ 	.byte	0x00, 0xf5, 0x21, 0x00


	//----- nvinfo : EIATTR_KPARAM_INFO
	.align		4
.L_21:
        /*0058*/ 	.byte	0x04, 0x17
        /*005a*/ 	.short	(.L_23 - .L_22)
.L_22:
        /*005c*/ 	.word	0x00000000
        /*0060*/ 	.short	0x001a
        /*0062*/ 	.short	0x00c8
        /*0064*/ 	.byte	0x00, 0xf5, 0x21, 0x00


	//----- nvinfo : EIATTR_KPARAM_INFO
	.align		4
.L_23:
        /*0068*/ 	.byte	0x04, 0x17
        /*006a*/ 	.short	(.L_25 - .L_24)
.L_24:
        /*006c*/ 	.word	0x00000000
        /*0070*/ 	.short	0x0019
        /*0072*/ 	.short	0x00c0
        /*0074*/ 	.byte	0x00, 0xf5, 0x21, 0x00


	//----- nvinfo : EIATTR_KPARAM_INFO
	.align		4
.L_25:
        /*0078*/ 	.byte	0x04, 0x17
        /*007a*/ 	.short	(.L_27 - .L_26)
.L_26:
        /*007c*/ 	.word	0x00000000
        /*0080*/ 	.short	0x0018
        /*0082*/ 	.short	0x00b8
        /*0084*/ 	.byte	0x00, 0xf0, 0x21, 0x00


	//----- nvinfo : EIATTR_KPARAM_INFO
	.align		4
.L_27:
        /*0088*/ 	.byte	0x04, 0x17
        /*008a*/ 	.short	(.L_29 - .L_28)
.L_28:
        /*008c*/ 	.word	0x00000000
        /*0090*/ 	.short	0x0017
        /*0092*/ 	.short	0x00b0
        /*0094*/ 	.byte	0x00, 0xf0, 0x21, 0x00


	//----- nvinfo : EIATTR_KPARAM_INFO
	.align		4
.L_29:
        /*0098*/ 	.byte	0x04, 0x17
        /*009a*/ 	.short	(.L_31 - .L_30)
.L_30:
        /*009c*/ 	.word	0x00000000
        /*00a0*/ 	.short	0x0016
        /*00a2*/ 	.short	0x00a8
        /*00a4*/ 	.byte	0x00, 0xf0, 0x11, 0x00


	//----- nvinfo : EIATTR_KPARAM_INFO
	.align		4
.L_31:
        /*00a8*/ 	.byte	0x04, 0x17
        /*00aa*/ 	.short	(.L_33 - .L_32)
.L_32:
        /*00ac*/ 	.word	0x00000000
        /*00b0*/ 	.short	0x0015
        /*00b2*/ 	.short	0x00a0
        /*00b4*/ 	.byte	0x00, 0xf5, 0x21, 0x00


	//----- nvinfo : EIATTR_KPARAM_INFO
	.align		4
.L_33:
        /*00b8*/ 	.byte	0x04, 0x17
        /*00ba*/ 	.short	(.L_35 - .L_34)
.L_34:
        /*00bc*/ 	.word	0x00000000
        /*00c0*/ 	.short	0x0014
        /*00c2*/ 	.short	0x0098
        /*00c4*/ 	.byte	0x00, 0xf5, 0x21, 0x00


	//----- nvinfo : EIATTR_KPARAM_INFO
	.align		4
.L_35:
        /*00c8*/ 	.byte	0x04, 0x17
        /*00ca*/ 	.short	(.L_37 - .L_36)
.L_36:
        /*00cc*/ 	.word	0x00000000
        /*00d0*/ 	.short	0x0013
        /*00d2*/ 	.short	0x0090
        /*00d4*/ 	.byte	0x00, 0xf5, 0x21, 0x00


	//----- nvinfo : EIATTR_KPARAM_INFO
	.align		4
.L_37:
        /*00d8*/ 	.byte	0x04, 0x17
        /*00da*/ 	.short	(.L_39 - .L_38)
.L_38:
        /*00dc*/ 	.word	0x00000000
        /*00e0*/ 	.short	0x0012
        /*00e2*/ 	.short	0x0088
        /*00e4*/ 	.byte	0x00, 0xf5, 0x21, 0x00


	//----- nvinfo : EIATTR_KPARAM_INFO
	.align		4
.L_39:
        /*00e8*/ 	.byte	0x04, 0x17
        /*00ea*/ 	.short	(.L_41 - .L_40)
.L_40:
        /*00ec*/ 	.word	0x00000000
        /*00f0*/ 	.short	0x0011
        /*00f2*/ 	.short	0x0080
        /*00f4*/ 	.byte	0x00, 0xf5, 0x21, 0x00


	//----- nvinfo : EIATTR_KPARAM_INFO
	.align		4
.L_41:
        /*00f8*/ 	.byte	0x04, 0x17
        /*00fa*/ 	.short	(.L_43 - .L_42)
.L_42:
        /*00fc*/ 	.word	0x00000000
        /*0100*/ 	.short	0x0010
        /*0102*/ 	.short	0x0078
        /*0104*/ 	.byte	0x00, 0xf5, 0x21, 0x00


	//----- nvinfo : EIATTR_KPARAM_INFO
	.align		4
.L_43:
        /*0108*/ 	.byte	0x04, 0x17
        /*010a*/ 	.short	(.L_45 - .L_44)
.L_44:
        /*010c*/ 	.word	0x00000000
        /*0110*/ 	.short	0x000f
        /*0112*/ 	.short	0x0070
        /*0114*/ 	.byte	0x00, 0xf5, 0x21, 0x00


	//----- nvinfo : EIATTR_KPARAM_INFO
	.align		4
.L_45:
        /*0118*/ 	.byte	0x04, 0x17
        /*011a*/ 	.short	(.L_47 - .L_46)
.L_46:
        /*011c*/ 	.word	0x00000000
        /*0120*/ 	.short	0x000e
        /*0122*/ 	.short	0x0068
        /*0124*/ 	.byte	0x00, 0xf5, 0x21, 0x00


	//----- nvinfo : EIATTR_KPARAM_INFO
	.align		4
.L_47:
        /*0128*/ 	.byte	0x04, 0x17
        /*012a*/ 	.short	(.L_49 - .L_48)
.L_48:
        /*012c*/ 	.word	0x00000000
        /*0130*/ 	.short	0x000d
        /*0132*/ 	.short	0x0060
        /*0134*/ 	.byte	0x00, 0xf5, 0x21, 0x00


	//----- nvinfo : EIATTR_KPARAM_INFO
	.align		4
.L_49:
        /*0138*/ 	.byte	0x04, 0x17
        /*013a*/ 	.short	(.L_51 - .L_50)
.L_50:
        /*013c*/ 	.word	0x00000000
        /*0140*/ 	.short	0x000c
        /*0142*/ 	.short	0x0058
        /*0144*/ 	.byte	0x00, 0xf5, 0x21, 0x00


	//----- nvinfo : EIATTR_KPARAM_INFO
	.align		4
.L_51:
        /*0148*/ 	.byte	0x04, 0x17
        /*014a*/ 	.short	(.L_53 - .L_52)
.L_52:
        /*014c*/ 	.word	0x00000000
        /*0150*/ 	.short	0x000b
        /*0152*/ 	.short	0x0050
        /*0154*/ 	.byte	0x00, 0xf0, 0x21, 0x00


	//----- nvinfo : EIATTR_KPARAM_INFO
	.align		4
.L_53:
        /*0158*/ 	.byte	0x04, 0x17
        /*015a*/ 	.short	(.L_55 - .L_54)
.L_54:
        /*015c*/ 	.word	0x00000000
        /*0160*/ 	.short	0x000a
        /*0162*/ 	.short	0x0048
        /*0164*/ 	.byte	0x00, 0xf0, 0x11, 0x00


	//----- nvinfo : EIATTR_KPARAM_INFO
	.align		4
.L_55:
        /*0168*/ 	.byte	0x04, 0x17
        /*016a*/ 	.short	(.L_57 - .L_56)
.L_56:
        /*016c*/ 	.word	0x00000000
        /*0170*/ 	.short	0x0009
        /*0172*/ 	.short	0x0044
        /*0174*/ 	.byte	0x00, 0xf0, 0x11, 0x00


	//----- nvinfo : EIATTR_KPARAM_INFO
	.align		4
.L_57:
        /*0178*/ 	.byte	0x04, 0x17
        /*017a*/ 	.short	(.L_59 - .L_58)
.L_58:
        /*017c*/ 	.word	0x00000000
        /*0180*/ 	.short	0x0008
        /*0182*/ 	.short	0x0040
        /*0184*/ 	.byte	0x00, 0xf0, 0x11, 0x00


	//----- nvinfo : EIATTR_KPARAM_INFO
	.align		4
.L_59:
        /*0188*/ 	.byte	0x04, 0x17
        /*018a*/ 	.short	(.L_61 - .L_60)
.L_60:
        /*018c*/ 	.word	0x00000000
        /*0190*/ 	.short	0x0007
        /*0192*/ 	.short	0x0038
        /*0194*/ 	.byte	0x00, 0xf5, 0x21, 0x00


	//----- nvinfo : EIATTR_KPARAM_INFO
	.align		4
.L_61:
        /*0198*/ 	.byte	0x04, 0x17
        /*019a*/ 	.short	(.L_63 - .L_62)
.L_62:
        /*019c*/ 	.word	0x00000000
        /*01a0*/ 	.short	0x0006
        /*01a2*/ 	.short	0x0030
        /*01a4*/ 	.byte	0x00, 0xf5, 0x21, 0x00


	//----- nvinfo : EIATTR_KPARAM_INFO
	.align		4
.L_63:
        /*01a8*/ 	.byte	0x04, 0x17
        /*01aa*/ 	.short	(.L_65 - .L_64)
.L_64:
        /*01ac*/ 	.word	0x00000000
        /*01b0*/ 	.short	0x0005
        /*01b2*/ 	.short	0x0028
        /*01b4*/ 	.byte	0x00, 0xf5, 0x21, 0x00


	//----- nvinfo : EIATTR_KPARAM_INFO
	.align		4
.L_65:
        /*01b8*/ 	.byte	0x04, 0x17
        /*01ba*/ 	.short	(.L_67 - .L_66)
.L_66:
        /*01bc*/ 	.word	0x00000000
        /*01c0*/ 	.short	0x0004
        /*01c2*/ 	.short	0x0020
        /*01c4*/ 	.byte	0x00, 0xf5, 0x21, 0x00


	//----- nvinfo : EIATTR_KPARAM_INFO
	.align		4
.L_67:
        /*01c8*/ 	.byte	0x04, 0x17
        /*01ca*/ 	.short	(.L_69 - .L_68)
.L_68:
        /*01cc*/ 	.word	0x00000000
        /*01d0*/ 	.short	0x0003
        /*01d2*/ 	.short	0x0018
        /*01d4*/ 	.byte	0x00, 0xf5, 0x21, 0x00


	//----- nvinfo : EIATTR_KPARAM_INFO
	.align		4
.L_69:
        /*01d8*/ 	.byte	0x04, 0x17
        /*01da*/ 	.short	(.L_71 - .L_70)
.L_70:
        /*01dc*/ 	.word	0x00000000
        /*01e0*/ 	.short	0x0002
        /*01e2*/ 	.short	0x0010
        /*01e4*/ 	.byte	0x00, 0xf5, 0x21, 0x00


	//----- nvinfo : EIATTR_KPARAM_INFO
	.align		4
.L_71:
        /*01e8*/ 	.byte	0x04, 0x17
        /*01ea*/ 	.short	(.L_73 - .L_72)
.L_72:
        /*01ec*/ 	.word	0x00000000
        /*01f0*/ 	.short	0x0001
        /*01f2*/ 	.short	0x0008
        /*01f4*/ 	.byte	0x00, 0xf5, 0x21, 0x00


	//----- nvinfo : EIATTR_KPARAM_INFO
	.align		4
.L_73:
        /*01f8*/ 	.byte	0x04, 0x17
        /*01fa*/ 	.short	(.L_75 - .L_74)
.L_74:
        /*01fc*/ 	.word	0x00000000
        /*0200*/ 	.short	0x0000
        /*0202*/ 	.short	0x0000
        /*0204*/ 	.byte	0x00, 0xf5, 0x21, 0x00


	//----- nvinfo : EIATTR_SPARSE_MMA_MASK
	.align		4
.L_75:
        /*0208*/ 	.byte	0x03, 0x50
        /*020a*/ 	.short	0x0000


	//----- nvinfo : EIATTR_MAXREG_COUNT
	.align		4
        /*020c*/ 	.byte	0x03, 0x1b
        /*020e*/ 	.short	0x00ff


	//----- nvinfo : EIATTR_MERCURY_ISA_VERSION
	.align		4
        /*0210*/ 	.byte	0x03, 0x5f
        /*0212*/ 	.short	0x0101


	//----- nvinfo : EIATTR_VRC_CTA_INIT_COUNT
	.align		4
        /*0214*/ 	.byte	0x02, 0x4a
	.zero		1
	.zero		1


	//----- nvinfo : EIATTR_EXIT_INSTR_OFFSETS
	.align		4
        /*0218*/ 	.byte	0x04, 0x1c
        /*021a*/ 	.short	(.L_77 - .L_76)


	//   ....[0]....
.L_76:
        /*021c*/ 	.word	0x00004190


	//   ....[1]....
        /*0220*/ 	.word	0x000041f0


	//   ....[2]....
        /*0224*/ 	.word	0x00005810


	//   ....[3]....
        /*0228*/ 	.word	0x00006230


	//   ....[4]....
        /*022c*/ 	.word	0x00006670


	//----- nvinfo : EIATTR_CRS_STACK_SIZE
	.align		4
.L_77:
        /*0230*/ 	.byte	0x04, 0x1e
        /*0232*/ 	.short	(.L_79 - .L_78)
.L_78:
        /*0234*/ 	.word	0x00000000


	//----- nvinfo : EIATTR_CBANK_PARAM_SIZE
	.align		4
.L_79:
        /*0238*/ 	.byte	0x03, 0x19
        /*023a*/ 	.short	0x00f4


	//----- nvinfo : EIATTR_PARAM_CBANK
	.align		4
        /*023c*/ 	.byte	0x04, 0x0a
        /*023e*/ 	.short	(.L_81 - .L_80)
	.align		4
.L_80:
        /*0240*/ 	.word	index@(.nv.constant0._Z12momCollisionPdS_S_S_S_S_S_S_iiidS_S_S_S_S_S_S_S_S_S_iddS_S_S_S_S_S_i)
        /*0244*/ 	.short	0x0380
        /*0246*/ 	.short	0x00f4


	//----- nvinfo : EIATTR_SW_WAR
	.align		4
.L_81:
        /*0248*/ 	.byte	0x04, 0x36
        /*024a*/ 	.short	(.L_83 - .L_82)
.L_82:
        /*024c*/ 	.word	0x00000008
.L_83:


//--------------------- .nv.callgraph             --------------------------
	.section	.nv.callgraph,"",@"SHT_CUDA_CALLGRAPH"
	.align	4
	.sectionentsize	8
	.align		4
        /*0000*/ 	.word	0x00000000
	.align		4
        /*0004*/ 	.word	0xffffffff
	.align		4
        /*0008*/ 	.word	0x00000000
	.align		4
        /*000c*/ 	.word	0xfffffffe
	.align		4
        /*0010*/ 	.word	0x00000000
	.align		4
        /*0014*/ 	.word	0xfffffffd
	.align		4
        /*0018*/ 	.word	0x00000000
	.align		4
        /*001c*/ 	.word	0xfffffffc


//--------------------- .text._Z12momCollisionPdS_S_S_S_S_S_S_iiidS_S_S_S_S_S_S_S_S_S_iddS_S_S_S_S_S_i --------------------------
	.section	.text._Z12momCollisionPdS_S_S_S_S_S_S_iiidS_S_S_S_S_S_S_S_S_S_iddS_S_S_S_S_S_i,"ax",@progbits
	.align	128
        .global         _Z12momCollisionPdS_S_S_S_S_S_S_iiidS_S_S_S_S_S_S_S_S_S_iddS_S_S_S_S_S_i
        .type           _Z12momCollisionPdS_S_S_S_S_S_S_iiidS_S_S_S_S_S_S_S_S_S_iddS_S_S_S_S_S_i,@function
        .size           _Z12momCollisionPdS_S_S_S_S_S_S_iiidS_S_S_S_S_S_S_S_S_S_iddS_S_S_S_S_S_i,(.L_x_96 - _Z12momCollisionPdS_S_S_S_S_S_S_iiidS_S_S_S_S_S_S_S_S_S_iddS_S_S_S_S_S_i)
        .other          _Z12momCollisionPdS_S_S_S_S_S_S_iiidS_S_S_S_S_S_S_S_S_S_iddS_S_S_S_S_S_i,@"STO_CUDA_ENTRY STV_DEFAULT"
_Z12momCollisionPdS_S_S_S_S_S_S_iiidS_S_S_S_S_S_S_S_S_S_iddS_S_S_S_S_S_i:
.text._Z12momCollisionPdS_S_S_S_S_S_S_iiidS_S_S_S_S_S_S_S_S_S_iddS_S_S_S_S_S_i:
[----:B------:R-:W0:Y:S01]  /*0000*/  LDC R1, c[0x0][0x37c] ;  /* 0x0000df00ff017b82 */ /* 0x000e220000000800 */
[----:B------:R-:W1:Y:S07]  /*0010*/  S2R R3, SR_TID.X ;  /* 0x0000000000037919 */ /* 0x000e6e0000002100 */
[----:B------:R-:W1:Y:S01]  /*0020*/  S2UR UR7, SR_CTAID.X ;  /* 0x00000000000779c3 */ /* 0x000e620000002500 */
[----:B------:R-:W2:Y:S01]  /*0030*/  LDCU.64 UR24, c[0x0][0x3c0] ;  /* 0x00007800ff1877ac */ /* 0x000ea20008000a00 */
[----:B------:R-:W-:Y:S01]  /*0040*/  BSSY.RECONVERGENT B0, `(.L_x_0) ;  /* 0x0000414000007945 */ /* 0x000fe20003800200 */
[----:B------:R-:W3:Y:S01]  /*0050*/  S2R R2, SR_TID.Y ;  /* 0x0000000000027919 */ /* 0x000ee20000002200 */
[----:B0-----:R-:W-:Y:S01]  /*0060*/  VIADD R1, R1, 0xffffff68 ;  /* 0xffffff6801017836 */ /* 0x001fe20000000000 */
[----:B------:R-:W0:Y:S01]  /*0070*/  LDCU.64 UR20, c[0x0][0x358] ;  /* 0x00006b00ff1477ac */ /* 0x000e220008000a00 */
[----:B------:R-:W4:Y:S02]  /*0080*/  S2R R0, SR_TID.Z ;  /* 0x0000000000007919 */ /* 0x000f240000002300 */
[----:B------:R-:W1:Y:S01]  /*0090*/  LDC R4, c[0x0][0x360] ;  /* 0x0000d800ff047b82 */ /* 0x000e620000000800 */
[----:B------:R-:W0:Y:S07]  /*00a0*/  LDCU.64 UR22, c[0x0][0x3f0] ;  /* 0x00007e00ff1677ac */ /* 0x000e2e0008000a00 */
[----:B------:R-:W3:Y:S01]  /*00b0*/  S2UR UR8, SR_CTAID.Y ;  /* 0x00000000000879c3 */ /* 0x000ee20000002600 */
[----:B--2---:R-:W-:-:S07]  /*00c0*/  UIADD3 UR6, UPT, UPT, UR24, -0x1, URZ ;  /* 0xffffffff18067890 */ /* 0x004fce000fffe0ff */
[----:B------:R-:W3:Y:S01]  /*00d0*/  LDC R5, c[0x0][0x364] ;  /* 0x0000d900ff057b82 */ /* 0x000ee20000000800 */
[----:B------:R-:W2:Y:S07]  /*00e0*/  LDCU UR4, c[0x0][0x368] ;  /* 0x00006d00ff0477ac */ /* 0x000eae0008000800 */
[----:B------:R-:W2:Y:S01]  /*00f0*/  S2UR UR5, SR_CTAID.Z ;  /* 0x00000000000579c3 */ /* 0x000ea20000002700 */
[----:B-1----:R-:W-:-:S05]  /*0100*/  IMAD R4, R4, UR7, R3 ;  /* 0x0000000704047c24 */ /* 0x002fca000f8e0203 */
[C---:B------:R-:W-:Y:S02]  /*0110*/  ISETP.GE.AND P0, PT, R4.reuse, UR6, PT ;  /* 0x0000000604007c0c */ /* 0x040fe4000bf06270 */
[----:B------:R-:W1:Y:S02]  /*0120*/  LDC R15, c[0x0][0x3c8] ;  /* 0x0000f200ff0f7b82 */ /* 0x000e640000000800 */
[----:B------:R-:W-:Y:S01]  /*0130*/  ISETP.GT.AND P0, PT, R4, RZ, !P0 ;  /* 0x000000ff0400720c */ /* 0x000fe20004704270 */
[----:B---3--:R-:W-:-:S05]  /*0140*/  IMAD R5, R5, UR8, R2 ;  /* 0x0000000805057c24 */ /* 0x008fca000f8e0202 */
[----:B------:R-:W-:Y:S01]  /*0150*/  ISETP.NE.AND P0, PT, R5, RZ, P0 ;  /* 0x000000ff0500720c */ /* 0x000fe20000705270 */
[----:B--2---:R-:W-:Y:S02]  /*0160*/  UIMAD UR5, UR5, UR4, URZ ;  /* 0x00000004050572a4 */ /* 0x004fe4000f8e02ff */
[----:B------:R-:W-:-:S04]  /*0170*/  UIADD3 UR4, UPT, UPT, UR25, -0x1, URZ ;  /* 0xffffffff19047890 */ /* 0x000fc8000fffe0ff */
[----:B----4-:R-:W-:Y:S02]  /*0180*/  VIADD R6, R0, UR5 ;  /* 0x0000000500067c36 */ /* 0x010fe40008000000 */
[----:B------:R-:W-:Y:S02]  /*0190*/  ISETP.LT.AND P1, PT, R5, UR4, P0 ;  /* 0x0000000405007c0c */ /* 0x000fe40008721270 */
[----:B-1----:R-:W-:Y:S01]  /*01a0*/  IADD3 R7, PT, PT, R15, -0x1, RZ ;  /* 0xffffffff0f077810 */ /* 0x002fe20007ffe0ff */
[C---:B------:R-:W-:Y:S01]  /*01b0*/  IMAD R3, R6.reuse, UR25, R5 ;  /* 0x0000001906037c24 */ /* 0x040fe2000f8e0205 */
[----:B------:R-:W-:-:S03]  /*01c0*/  ISETP.EQ.OR P1, PT, R6, RZ, !P1 ;  /* 0x000000ff0600720c */ /* 0x000fc60004f22670 */
[----:B------:R-:W-:Y:S01]  /*01d0*/  IMAD R8, R3, UR24, R4 ;  /* 0x0000001803087c24 */ /* 0x000fe2000f8e0204 */
[----:B------:R-:W-:-:S13]  /*01e0*/  ISETP.GE.OR P1, PT, R6, R7, P1 ;  /* 0x000000070600720c */ /* 0x000fda0000f26670 */
[----:B0-----:R-:W-:Y:S05]  /*01f0*/  @P1 BRA `(.L_x_1) ;  /* 0x0000003c00e01947 */ /* 0x001fea0003800000 */
[----:B------:R-:W0:Y:S01]  /*0200*/  LDC.64 R10, c[0x0][0x380] ;  /* 0x0000e000ff0a7b82 */ /* 0x000e220000000a00 */
[--C-:B------:R-:W-:Y:S02]  /*0210*/  IMAD.IADD R2, R6, 0x1, R15.reuse ;  /* 0x0000000106027824 */ /* 0x100fe400078e020f */
[----:B------:R-:W-:Y:S02]  /*0220*/  IMAD.MOV R17, RZ, RZ, -R15 ;  /* 0x000000ffff117224 */ /* 0x000fe400078e0a0f */
[C---:B------:R-:W-:Y:S02]  /*0230*/  IMAD R12, R15.reuse, 0xe, R2 ;  /* 0x0000000e0f0c7824 */ /* 0x040fe400078e0202 */
[----:B------:R-:W-:Y:S01]  /*0240*/  IMAD R3, R2, UR25, R5 ;  /* 0x0000001902037c24 */ /* 0x000fe2000f8e0205 */
[----:B------:R-:W1:Y:S01]  /*0250*/  LDC.64 R28, c[0x0][0x3b8] ;  /* 0x0000ee00ff1c7b82 */ /* 0x000e620000000a00 */
[----:B------:R-:W-:Y:S02]  /*0260*/  IMAD R14, R15, -0x6, R12 ;  /* 0xfffffffa0f0e7824 */ /* 0x000fe400078e020c */
[----:B------:R-:W-:-:S02]  /*0270*/  IMAD R3, R3, UR24, R4 ;  /* 0x0000001803037c24 */ /* 0x000fc4000f8e0204 */
[----:B------:R-:W-:Y:S01]  /*0280*/  IMAD R9, R12, UR25, R5 ;  /* 0x000000190c097c24 */ /* 0x000fe2000f8e0205 */
[----:B------:R-:W-:-:S05]  /*0290*/  LEA R16, R17, R14, 0x1 ;  /* 0x0000000e11107211 */ /* 0x000fca00078e08ff */
[----:B------:R-:W-:-:S04]  /*02a0*/  IMAD R18, R15, 0x6, R16 ;  /* 0x000000060f127824 */ /* 0x000fc800078e0210 */
[----:B------:R-:W-:Y:S02]  /*02b0*/  IMAD R2, R15, -0xb, R18 ;  /* 0xfffffff50f027824 */ /* 0x000fe400078e0212 */
[----:B0-----:R-:W-:-:S04]  /*02c0*/  IMAD.WIDE R10, R8, 0x8, R10 ;  /* 0x00000008080a7825 */ /* 0x001fc800078e020a */
[----:B------:R-:W-:Y:S01]  /*02d0*/  IMAD R12, R15, 0x8, R2 ;  /* 0x000000080f0c7824 */ /* 0x000fe200078e0202 */
[----:B------:R-:W2:Y:S01]  /*02e0*/  LDG.E.64 R32, desc[UR20][R10.64] ;  /* 0x000000140a207981 */ /* 0x000ea2000c1e1b00 */
[----:B------:R-:W-:Y:S02]  /*02f0*/  IMAD R13, R14, UR25, R5 ;  /* 0x000000190e0d7c24 */ /* 0x000fe4000f8e0205 */
[----:B-1----:R-:W-:-:S04]  /*0300*/  IMAD.WIDE R34, R3, 0x8, R28 ;  /* 0x0000000803227825 */ /* 0x002fc800078e021c */
[--C-:B------:R-:W-:Y:S02]  /*0310*/  IMAD R3, R2, UR25, R5.reuse ;  /* 0x0000001902037c24 */ /* 0x100fe4000f8e0205 */
[----:B------:R-:W-:Y:S01]  /*0320*/  IMAD R14, R15, 0x6, R12 ;  /* 0x000000060f0e7824 */ /* 0x000fe200078e020c */
[----:B------:R-:W3:Y:S01]  /*0330*/  LDG.E.64 R34, desc[UR20][R34.64] ;  /* 0x0000001422227981 */ /* 0x000ee2000c1e1b00 */
[----:B------:R-:W-:Y:S02]  /*0340*/  IMAD R15, R12, UR25, R5 ;  /* 0x000000190c0f7c24 */ /* 0x000fe4000f8e0205 */
[--C-:B------:R-:W-:Y:S02]  /*0350*/  IMAD R9, R9, UR24, R4.reuse ;  /* 0x0000001809097c24 */ /* 0x100fe4000f8e0204 */
[--C-:B------:R-:W-:Y:S02]  /*0360*/  IMAD R3, R3, UR24, R4.reuse ;  /* 0x0000001803037c24 */ /* 0x100fe4000f8e0204 */
[----:B------:R-:W-:-:S02]  /*0370*/  IMAD R15, R15, UR24, R4 ;  /* 0x000000180f0f7c24 */ /* 0x000fc4000f8e0204 */
[----:B------:R-:W-:-:S04]  /*0380*/  IMAD.WIDE R24, R9, 0x8, R28 ;  /* 0x0000000809187825 */ /* 0x000fc800078e021c */
[----:B------:R-:W-:Y:S01]  /*0390*/  IMAD.WIDE R42, R3, 0x8, R28 ;  /* 0x00000008032a7825 */ /* 0x000fe200078e021c */
[----:B------:R-:W3:Y:S03]  /*03a0*/  LDG.E.64 R38, desc[UR20][R24.64] ;  /* 0x0000001418267981 */ /* 0x000ee6000c1e1b00 */
[----:B------:R-:W-:Y:S02]  /*03b0*/  IMAD R9, R14, UR25, R5 ;  /* 0x000000190e097c24 */ /* 0x000fe4000f8e0205 */
[----:B------:R-:W-:Y:S01]  /*03c0*/  IMAD.WIDE R20, R15, 0x8, R28 ;  /* 0x000000080f147825 */ /* 0x000fe200078e021c */
[----:B------:R-:W4:Y:S03]  /*03d0*/  LDG.E.64 R42, desc[UR20][R42.64] ;  /* 0x000000142a2a7981 */ /* 0x000f26000c1e1b00 */
[----:B------:R-:W-:Y:S01]  /*03e0*/  IMAD R13, R13, UR24, R4 ;  /* 0x000000180d0d7c24 */ /* 0x000fe2000f8e0204 */
[----:B------:R-:W4:Y:S01]  /*03f0*/  LDG.E.64 R40, desc[UR20][R20.64] ;  /* 0x0000001414287981 */ /* 0x000f22000c1e1b00 */
[----:B------:R-:W-:-:S02]  /*0400*/  IMAD R2, R17, 0x2, R14 ;  /* 0x0000000211027824 */ /* 0x000fc400078e020e */
[----:B------:R-:W-:Y:S02]  /*0410*/  IMAD R9, R9, UR24, R4 ;  /* 0x0000001809097c24 */ /* 0x000fe4000f8e0204 */
[----:B------:R-:W-:-:S04]  /*0420*/  IMAD.WIDE R22, R13, 0x8, R28 ;  /* 0x000000080d167825 */ /* 0x000fc800078e021c */
[--C-:B------:R-:W-:Y:S01]  /*0430*/  IMAD R3, R16, UR25, R5.reuse ;  /* 0x0000001910037c24 */ /* 0x100fe2000f8e0205 */
[----:B------:R-:W5:Y:S01]  /*0440*/  LDG.E.64 R44, desc[UR20][R22.64] ;  /* 0x00000014162c7981 */ /* 0x000f62000c1e1b00 */
[----:B------:R-:W-:Y:S02]  /*0450*/  IMAD R15, R2, UR25, R5 ;  /* 0x00000019020f7c24 */ /* 0x000fe4000f8e0205 */
[----:B------:R-:W-:-:S04]  /*0460*/  IMAD.WIDE R12, R9, 0x8, R28 ;  /* 0x00000008090c7825 */ /* 0x000fc800078e021c */
[--C-:B------:R-:W-:Y:S01]  /*0470*/  IMAD R3, R3, UR24, R4.reuse ;  /* 0x0000001803037c24 */ /* 0x100fe2000f8e0204 */
[----:B------:R-:W5:Y:S01]  /*0480*/  LDG.E.64 R36, desc[UR20][R12.64] ;  /* 0x000000140c247981 */ /* 0x000f62000c1e1b00 */
[----:B------:R-:W-:Y:S02]  /*0490*/  IMAD R15, R15, UR24, R4 ;  /* 0x000000180f0f7c24 */ /* 0x000fe4000f8e0204 */
[----:B------:R-:W-:Y:S02]  /*04a0*/  IMAD R9, R18, UR25, R5 ;  /* 0x0000001912097c24 */ /* 0x000fe4000f8e0205 */
[----:B------:R-:W-:-:S04]  /*04b0*/  IMAD.WIDE R30, R3, 0x8, R28 ;  /* 0x00000008031e7825 */ /* 0x000fc800078e021c */
[----:B------:R-:W-:Y:S02]  /*04c0*/  IMAD.WIDE R26, R15, 0x8, R28 ;  /* 0x000000080f1a7825 */ /* 0x000fe400078e021c */
[----:B------:R-:W5:Y:S02]  /*04d0*/  LDG.E.64 R14, desc[UR20][R30.64] ;  /* 0x000000141e0e7981 */ /* 0x000f64000c1e1b00 */
[----:B------:R-:W-:Y:S02]  /*04e0*/  IMAD R9, R9, UR24, R4 ;  /* 0x0000001809097c24 */ /* 0x000fe4000f8e0204 */
[----:B------:R-:W5:Y:S02]  /*04f0*/  LDG.E.64 R18, desc[UR20][R26.64] ;  /* 0x000000141a127981 */ /* 0x000f64000c1e1b00 */
[----:B------:R-:W-:-:S05]  /*0500*/  IMAD.WIDE R28, R9, 0x8, R28 ;  /* 0x00000008091c7825 */ /* 0x000fca00078e021c */
[----:B------:R-:W5:Y:S01]  /*0510*/  LDG.E.64 R16, desc[UR20][R28.64] ;  /* 0x000000141c107981 */ /* 0x000f62000c1e1b00 */
[----:B------:R-:W-:Y:S01]  /*0520*/  MOV R46, 0x1 ;  /* 0x00000001002e7802 */ /* 0x000fe20000000f00 */
[----:B------:R-:W-:Y:S01]  /*0530*/  BSSY.RECONVERGENT B2, `(.L_x_2) ;  /* 0x000001e000027945 */ /* 0x000fe20003800200 */
[----:B--2---:R-:W0:Y:S01]  /*0540*/  MUFU.RCP64H R47, R33 ;  /* 0x00000021002f7308 */ /* 0x004e220000001800 */
[----:B---3--:R-:W-:-:S03]  /*0550*/  DADD R34, R34, R38 ;  /* 0x0000000022227229 */ /* 0x008fc60000000026 */
[----:B0-----:R-:W-:Y:S02]  /*0560*/  DFMA R38, -R32, R46, 1 ;  /* 0x3ff000002026742b */ /* 0x001fe4000000012e */
[----:B----4-:R-:W-:-:S06]  /*0570*/  DADD R40, R42, R40 ;  /* 0x000000002a287229 */ /* 0x010fcc0000000028 */
[----:B------:R-:W-:Y:S02]  /*0580*/  DFMA R38, R38, R38, R38 ;  /* 0x000000262626722b */ /* 0x000fe40000000026 */
[----:B-----5:R-:W-:Y:S02]  /*0590*/  DADD R34, R34, R44 ;  /* 0x0000000022227229 */ /* 0x020fe4000000002c */
[----:B------:R-:W-:-:S04]  /*05a0*/  DADD R36, R40, R36 ;  /* 0x0000000028247229 */ /* 0x000fc80000000024 */
[----:B------:R-:W-:Y:S02]  /*05b0*/  DFMA R38, R46, R38, R46 ;  /* 0x000000262e26722b */ /* 0x000fe4000000002e */
[----:B------:R-:W-:Y:S02]  /*05c0*/  DADD R34, R34, R14 ;  /* 0x0000000022227229 */ /* 0x000fe4000000000e */
[----:B------:R-:W-:-:S04]  /*05d0*/  DADD R18, R36, R18 ;  /* 0x0000000024127229 */ /* 0x000fc80000000012 */
[----:B------:R-:W-:Y:S02]  /*05e0*/  DFMA R36, -R32, R38, 1 ;  /* 0x3ff000002024742b */ /* 0x000fe40000000126 */
[----:B------:R-:W-:Y:S02]  /*05f0*/  DADD R16, R34, R16 ;  /* 0x0000000022107229 */ /* 0x000fe40000000010 */
[----:B------:R-:W-:-:S04]  /*0600*/  DADD R18, R14, R18 ;  /* 0x000000000e127229 */ /* 0x000fc80000000012 */
[----:B------:R-:W-:-:S04]  /*0610*/  DFMA R36, R38, R36, R38 ;  /* 0x000000242624722b */ /* 0x000fc80000000026 */
[----:B------:R-:W-:-:S08]  /*0620*/  DADD R18, R16, -R18 ;  /* 0x0000000010127229 */ /* 0x000fd00000000812 */
[----:B------:R-:W-:-:S08]  /*0630*/  DMUL R14, R18, R36 ;  /* 0x00000024120e7228 */ /* 0x000fd00000000000 */
[----:B------:R-:W-:-:S08]  /*0640*/  DFMA R16, -R32, R14, R18 ;  /* 0x0000000e2010722b */ /* 0x000fd00000000112 */
[----:B------:R-:W-:Y:S01]  /*0650*/  DFMA R36, R36, R16, R14 ;  /* 0x000000102424722b */ /* 0x000fe2000000000e */
[----:B------:R-:W-:-:S09]  /*0660*/  FSETP.GEU.AND P2, PT, |R19|, 6.5827683646048100446e-37, PT ;  /* 0x036000001300780b */ /* 0x000fd20003f4e200 */
[----:B------:R-:W-:-:S05]  /*0670*/  FFMA R3, RZ, R33, R37 ;  /* 0x00000021ff037223 */ /* 0x000fca0000000025 */
[----:B------:R-:W-:-:S13]  /*0680*/  FSETP.GT.AND P1, PT, |R3|, 1.469367938527859385e-39, PT ;  /* 0x001000000300780b */ /* 0x000fda0003f24200 */
[----:B------:R-:W-:Y:S05]  /*0690*/  @P1 BRA P2, `(.L_x_3) ;  /* 0x00000000001c1947 */ /* 0x000fea0001000000 */
[----:B------:R-:W-:Y:S01]  /*06a0*/  IMAD.MOV.U32 R15, RZ, RZ, R19 ;  /* 0x000000ffff0f7224 */ /* 0x000fe200078e0013 */
[----:B------:R-:W-:Y:S01]  /*06b0*/  MOV R17, R33 ;  /* 0x0000002100117202 */ /* 0x000fe20000000f00 */
[----:B------:R-:W-:Y:S01]  /*06c0*/  IMAD.MOV.U32 R16, RZ, RZ, R32 ;  /* 0x000000ffff107224 */ /* 0x000fe200078e0020 */
[----:B------:R-:W-:-:S07]  /*06d0*/  MOV R14, 0x6f0 ;  /* 0x000006f0000e7802 */ /* 0x000fce0000000f00 */
[----:B------:R-:W-:Y:S05]  /*06e0*/  CALL.REL.NOINC `($__internal_0_$__cuda_sm20_div_rn_f64_full) ;  /* 0x0000005c00e47944 */ /* 0x000fea0003c00000 */
[----:B------:R-:W-:Y:S02]  /*06f0*/  IMAD.MOV.U32 R36, RZ, RZ, R16 ;  /* 0x000000ffff247224 */ /* 0x000fe400078e0010 */
[----:B------:R-:W-:-:S07]  /*0700*/  IMAD.MOV.U32 R37, RZ, RZ, R15 ;  /* 0x000000ffff257224 */ /* 0x000fce00078e000f */
.L_x_3:
[----:B------:R-:W-:Y:S05]  /*0710*/  BSYNC.RECONVERGENT B2 ;  /* 0x0000000000027941 */ /* 0x000fea0003800200 */
.L_x_2:
[----:B------:R-:W0:Y:S02]  /*0720*/  LDC.64 R34, c[0x0][0x3a0] ;  /* 0x0000e800ff227b82 */ /* 0x000e240000000a00 */
[----:B0-----:R-:W-:-:S05]  /*0730*/  IMAD.WIDE R34, R8, 0x8, R34 ;  /* 0x0000000808227825 */ /* 0x001fca00078e0222 */
[----:B------:R-:W2:Y:S01]  /*0740*/  LDG.E.64 R14, desc[UR20][R34.64] ;  /* 0x00000014220e7981 */ /* 0x000ea2000c1e1b00 */
[----:B------:R-:W0:Y:S01]  /*0750*/  MUFU.RCP64H R17, R33 ;  /* 0x0000002100117308 */ /* 0x000e220000001800 */
[----:B------:R-:W-:Y:S01]  /*0760*/  MOV R16, 0x1 ;  /* 0x0000000100107802 */ /* 0x000fe20000000f00 */
[----:B------:R-:W-:Y:S05]  /*0770*/  BSSY.RECONVERGENT B2, `(.L_x_4) ;  /* 0x0000014000027945 */ /* 0x000fea0003800200 */
[----:B0-----:R-:W-:-:S08]  /*0780*/  DFMA R18, -R32, R16, 1 ;  /* 0x3ff000002012742b */ /* 0x001fd00000000110 */
[----:B------:R-:W-:-:S08]  /*0790*/  DFMA R18, R18, R18, R18 ;  /* 0x000000121212722b */ /* 0x000fd00000000012 */
[----:B------:R-:W-:-:S08]  /*07a0*/  DFMA R16, R16, R18, R16 ;  /* 0x000000121010722b */ /* 0x000fd00000000010 */
[----:B------:R-:W-:-:S08]  /*07b0*/  DFMA R38, -R32, R16, 1 ;  /* 0x3ff000002026742b */ /* 0x000fd00000000110 */
[----:B------:R-:W-:Y:S02]  /*07c0*/  DFMA R38, R16, R38, R16 ;  /* 0x000000261026722b */ /* 0x000fe40000000010 */
[----:B--2---:R-:W-:-:S08]  /*07d0*/  DMUL R18, R14, 0.5 ;  /* 0x3fe000000e127828 */ /* 0x004fd00000000000 */
[----:B------:R-:W-:Y:S02]  /*07e0*/  DMUL R14, R38, R18 ;  /* 0x00000012260e7228 */ /* 0x000fe40000000000 */
[----:B------:R-:W-:-:S06]  /*07f0*/  FSETP.GEU.AND P2, PT, |R19|, 6.5827683646048100446e-37, PT ;  /* 0x036000001300780b */ /* 0x000fcc0003f4e200 */
[----:B------:R-:W-:-:S08]  /*0800*/  DFMA R16, -R32, R14, R18 ;  /* 0x0000000e2010722b */ /* 0x000fd00000000112 */
[----:B------:R-:W-:-:S10]  /*0810*/  DFMA R14, R38, R16, R14 ;  /* 0x00000010260e722b */ /* 0x000fd4000000000e */
        /* <DEDUP_REMOVED lines=8> */
[----:B------:R-:W-:-:S07]  /*08a0*/  IMAD.MOV.U32 R14, RZ, RZ, R16 ;  /* 0x000000ffff0e7224 */ /* 0x000fce00078e0010 */
.L_x_5:
[----:B------:R-:W-:Y:S05]  /*08b0*/  BSYNC.RECONVERGENT B2 ;  /* 0x0000000000027941 */ /* 0x000fea0003800200 */
.L_x_4:
[----:B------:R-:W0:Y:S01]  /*08c0*/  LDC R43, c[0x0][0x3c8] ;  /* 0x0000f200ff2b7b82 */ /* 0x000e220000000800 */
[----:B------:R-:W1:Y:S01]  /*08d0*/  LDCU.64 UR6, c[0x0][0x3c0] ;  /* 0x00007800ff0677ac */ /* 0x000e620008000a00 */
[----:B------:R-:W-:-:S06]  /*08e0*/  DADD R36, R14, R36 ;  /* 0x000000000e247229 */ /* 0x000fcc0000000024 */
[----:B------:R-:W2:Y:S08]  /*08f0*/  LDC.64 R40, c[0x0][0x388] ;  /* 0x0000e200ff287b82 */ /* 0x000eb00000000a00 */
[----:B------:R-:W3:Y:S01]  /*0900*/  LDC.64 R16, c[0x0][0x3b8] ;  /* 0x0000ee00ff107b82 */ /* 0x000ee20000000a00 */
[----:B0-----:R-:W-:-:S04]  /*0910*/  IMAD R2, R43, -0xb, R2 ;  /* 0xfffffff52b027824 */ /* 0x001fc800078e0202 */
[----:B------:R-:W-:Y:S02]  /*0920*/  IMAD R32, R43, 0xe, R2 ;  /* 0x0000000e2b207824 */ /* 0x000fe400078e0202 */
[----:B--2---:R-:W-:-:S04]  /*0930*/  IMAD.WIDE R40, R8, 0x8, R40 ;  /* 0x0000000808287825 */ /* 0x004fc800078e0228 */
[C---:B------:R-:W-:Y:S01]  /*0940*/  IMAD R42, R43.reuse, -0x6, R32 ;  /* 0xfffffffa2b2a7824 */ /* 0x040fe200078e0220 */
[----:B------:R0:W-:Y:S03]  /*0950*/  STG.E.64 desc[UR20][R40.64], R36 ;  /* 0x0000002428007986 */ /* 0x0001e6000c101b14 */
[----:B------:R-:W-:Y:S01]  /*0960*/  IMAD R44, R43, -0x7, R42 ;  /* 0xfffffff92b2c7824 */ /* 0x000fe200078e022a */
[----:B------:R-:W2:Y:S01]  /*0970*/  LDG.E.64 R38, desc[UR20][R10.64] ;  /* 0x000000140a267981 */ /* 0x000ea2000c1e1b00 */
[--C-:B-1----:R-:W-:Y:S02]  /*0980*/  IMAD R3, R2, UR7, R5.reuse ;  /* 0x0000000702037c24 */ /* 0x102fe4000f8e0205 */
[----:B------:R-:W-:Y:S01]  /*0990*/  IMAD R9, R44, UR7, R5 ;  /* 0x000000072c097c24 */ /* 0x000fe2000f8e0205 */
[----:B------:R1:W4:Y:S01]  /*09a0*/  LDG.E.64 R14, desc[UR20][R30.64] ;  /* 0x000000141e0e7981 */ /* 0x000322000c1e1b00 */
[----:B------:R-:W-:-:S02]  /*09b0*/  IMAD R3, R3, UR6, R4 ;  /* 0x0000000603037c24 */ /* 0x000fc4000f8e0204 */
[----:B------:R-:W-:Y:S01]  /*09c0*/  IMAD R2, R43, 0x4, R44 ;  /* 0x000000042b027824 */ /* 0x000fe200078e022c */
[----:B------:R5:W4:Y:S01]  /*09d0*/  LDG.E.64 R18, desc[UR20][R28.64] ;  /* 0x000000141c127981 */ /* 0x000b22000c1e1b00 */
[----:B------:R-:W-:Y:S02]  /*09e0*/  IMAD R9, R9, UR6, R4 ;  /* 0x0000000609097c24 */ /* 0x000fe4000f8e0204 */
[----:B---3--:R-:W-:Y:S01]  /*09f0*/  IMAD.WIDE R54, R3, 0x8, R16 ;  /* 0x0000000803367825 */ /* 0x008fe200078e0210 */
[----:B------:R3:W4:Y:S03]  /*0a00*/  LDG.E.64 R50, desc[UR20][R26.64] ;  /* 0x000000141a327981 */ /* 0x000726000c1e1b00 */
[----:B------:R-:W-:Y:S02]  /*0a10*/  IMAD R33, R2, UR7, R5 ;  /* 0x0000000702217c24 */ /* 0x000fe4000f8e0205 */
[----:B------:R-:W-:Y:S01]  /*0a20*/  IMAD.WIDE R52, R9, 0x8, R16 ;  /* 0x0000000809347825 */ /* 0x000fe200078e0210 */
[----:B------:R-:W-:Y:S01]  /*0a30*/  LEA R44, R43, R44, 0x3 ;  /* 0x0000002c2b2c7211 */ /* 0x000fe200078e18ff */
[----:B------:R-:W4:Y:S02]  /*0a40*/  LDG.E.64 R54, desc[UR20][R54.64] ;  /* 0x0000001436367981 */ /* 0x000f24000c1e1b00 */
[----:B------:R-:W-:-:S02]  /*0a50*/  IMAD R33, R33, UR6, R4 ;  /* 0x0000000621217c24 */ /* 0x000fc4000f8e0204 */
[----:B------:R-:W4:Y:S01]  /*0a60*/  LDG.E.64 R52, desc[UR20][R52.64] ;  /* 0x0000001434347981 */ /* 0x000f22000c1e1b00 */
[----:B------:R-:W-:Y:S02]  /*0a70*/  IMAD R3, R32, UR7, R5 ;  /* 0x0000000720037c24 */ /* 0x000fe4000f8e0205 */
[----:B------:R-:W-:-:S04]  /*0a80*/  IMAD.WIDE R48, R33, 0x8, R16 ;  /* 0x0000000821307825 */ /* 0x000fc800078e0210 */
[----:B-1----:R-:W-:Y:S02]  /*0a90*/  IMAD R31, R44, UR7, R5 ;  /* 0x000000072c1f7c24 */ /* 0x002fe4000f8e0205 */
[----:B------:R-:W-:Y:S01]  /*0aa0*/  IMAD R3, R3, UR6, R4 ;  /* 0x0000000603037c24 */ /* 0x000fe2000f8e0204 */
[----:B------:R-:W4:Y:S01]  /*0ab0*/  LDG.E.64 R48, desc[UR20][R48.64] ;  /* 0x0000001430307981 */ /* 0x000f22000c1e1b00 */
[----:B------:R-:W-:Y:S02]  /*0ac0*/  IMAD R2, R43, 0x6, R44 ;  /* 0x000000062b027824 */ /* 0x000fe400078e022c */
[----:B-----5:R-:W-:Y:S02]  /*0ad0*/  IMAD R29, R31, UR6, R4 ;  /* 0x000000061f1d7c24 */ /* 0x020fe4000f8e0204 */
[----:B0-----:R-:W-:-:S04]  /*0ae0*/  IMAD.WIDE R36, R3, 0x8, R16 ;  /* 0x0000000803247825 */ /* 0x001fc800078e0210 */
[--C-:B------:R-:W-:Y:S01]  /*0af0*/  IMAD R9, R42, UR7, R5.reuse ;  /* 0x000000072a097c24 */ /* 0x100fe2000f8e0205 */
[----:B------:R-:W5:Y:S01]  /*0b00*/  LDG.E.64 R46, desc[UR20][R36.64] ;  /* 0x00000014242e7981 */ /* 0x000f62000c1e1b00 */
[----:B------:R-:W-:Y:S02]  /*0b10*/  IMAD R3, R2, UR7, R5 ;  /* 0x0000000702037c24 */ /* 0x000fe4000f8e0205 */
[----:B------:R-:W-:-:S04]  /*0b20*/  IMAD.WIDE R28, R29, 0x8, R16 ;  /* 0x000000081d1c7825 */ /* 0x000fc800078e0210 */
[--C-:B------:R-:W-:Y:S01]  /*0b30*/  IMAD R9, R9, UR6, R4.reuse ;  /* 0x0000000609097c24 */ /* 0x100fe2000f8e0204 */
[----:B------:R-:W5:Y:S01]  /*0b40*/  LDG.E.64 R32, desc[UR20][R28.64] ;  /* 0x000000141c207981 */ /* 0x000f62000c1e1b00 */
[----:B------:R-:W-:Y:S02]  /*0b50*/  IMAD R3, R3, UR6, R4 ;  /* 0x0000000603037c24 */ /* 0x000fe4000f8e0204 */
[----:B------:R-:W-:-:S04]  /*0b60*/  IMAD.WIDE R30, R9, 0x8, R16 ;  /* 0x00000008091e7825 */ /* 0x000fc800078e0210 */
[----:B---3--:R-:W-:Y:S01]  /*0b70*/  IMAD.WIDE R26, R3, 0x8, R16 ;  /* 0x00000008031a7825 */ /* 0x008fe200078e0210 */
[----:B------:R-:W3:Y:S04]  /*0b80*/  LDG.E.64 R42, desc[UR20][R30.64] ;  /* 0x000000141e2a7981 */ /* 0x000ee8000c1e1b00 */
[----:B------:R-:W3:Y:S01]  /*0b90*/  LDG.E.64 R16, desc[UR20][R26.64] ;  /* 0x000000141a107981 */ /* 0x000ee2000c1e1b00 */
[----:B------:R-:W-:Y:S01]  /*0ba0*/  IMAD.MOV.U32 R44, RZ, RZ, 0x1 ;  /* 0x00000001ff2c7424 */ /* 0x000fe200078e00ff */
[----:B------:R-:W-:Y:S01]  /*0bb0*/  BSSY.RECONVERGENT B2, `(.L_x_6) ;  /* 0x000001e000027945 */ /* 0x000fe20003800200 */
[----:B--2---:R-:W0:Y:S01]  /*0bc0*/  MUFU.RCP64H R45, R39 ;  /* 0x00000027002d7308 */ /* 0x004e220000001800 */
[----:B----4-:R-:W-:-:S03]  /*0bd0*/  DADD R14, R54, R14 ;  /* 0x00000000360e7229 */ /* 0x010fc6000000000e */
[----:B0-----:R-:W-:Y:S02]  /*0be0*/  DFMA R54, -R38, R44, 1 ;  /* 0x3ff000002636742b */ /* 0x001fe4000000012c */
[----:B------:R-:W-:-:S03]  /*0bf0*/  DADD R18, R52, R18 ;  /* 0x0000000034127229 */ /* 0x000fc60000000012 */
[----:B------:R-:W-:-:S03]  /*0c00*/  DADD R14, R14, R50 ;  /* 0x000000000e0e7229 */ /* 0x000fc60000000032 */
[----:B------:R-:W-:Y:S02]  /*0c10*/  DFMA R54, R54, R54, R54 ;  /* 0x000000363636722b */ /* 0x000fe40000000036 */
[----:B------:R-:W-:-:S06]  /*0c20*/  DADD R18, R18, R48 ;  /* 0x0000000012127229 */ /* 0x000fcc0000000030 */
[----:B------:R-:W-:Y:S02]  /*0c30*/  DFMA R54, R44, R54, R44 ;  /* 0x000000362c36722b */ /* 0x000fe4000000002c */
[----:B-----5:R-:W-:Y:S02]  /*0c40*/  DADD R14, R14, R46 ;  /* 0x000000000e0e7229 */ /* 0x020fe4000000002e */
[----:B------:R-:W-:-:S04]  /*0c50*/  DADD R18, R18, R32 ;  /* 0x0000000012127229 */ /* 0x000fc80000000020 */
[----:B------:R-:W-:Y:S02]  /*0c60*/  DFMA R32, -R38, R54, 1 ;  /* 0x3ff000002620742b */ /* 0x000fe40000000136 */
[----:B---3--:R-:W-:Y:S02]  /*0c70*/  DADD R14, R14, R42 ;  /* 0x000000000e0e7229 */ /* 0x008fe4000000002a */
        /* <DEDUP_REMOVED lines=15> */
[----:B------:R-:W-:Y:S01]  /*0d70*/  IMAD.MOV.U32 R42, RZ, RZ, R16 ;  /* 0x000000ffff2a7224 */ /* 0x000fe200078e0010 */
[----:B------:R-:W-:-:S07]  /*0d80*/  MOV R43, R15 ;  /* 0x0000000f002b7202 */ /* 0x000fce0000000f00 */
.L_x_7:
[----:B------:R-:W-:Y:S05]  /*0d90*/  BSYNC.RECONVERGENT B2 ;  /* 0x0000000000027941 */ /* 0x000fea0003800200 */
.L_x_6:
[----:B------:R-:W0:Y:S02]  /*0da0*/  LDC.64 R32, c[0x0][0x3a8] ;  /* 0x0000ea00ff207b82 */ /* 0x000e240000000a00 */
[----:B0-----:R-:W-:-:S05]  /*0db0*/  IMAD.WIDE R32, R8, 0x8, R32 ;  /* 0x0000000808207825 */ /* 0x001fca00078e0220 */
[----:B------:R-:W2:Y:S01]  /*0dc0*/  LDG.E.64 R14, desc[UR20][R32.64] ;  /* 0x00000014200e7981 */ /* 0x000ea2000c1e1b00 */
[----:B------:R-:W0:Y:S01]  /*0dd0*/  MUFU.RCP64H R17, R39 ;  /* 0x0000002700117308 */ /* 0x000e220000001800 */
[----:B------:R-:W-:Y:S01]  /*0de0*/  IMAD.MOV.U32 R16, RZ, RZ, 0x1 ;  /* 0x00000001ff107424 */ /* 0x000fe200078e00ff */
        /* <DEDUP_REMOVED lines=20> */
.L_x_9:
[----:B------:R-:W-:Y:S05]  /*0f30*/  BSYNC.RECONVERGENT B2 ;  /* 0x0000000000027941 */ /* 0x000fea0003800200 */
.L_x_8:
[----:B------:R-:W0:Y:S01]  /*0f40*/  LDC.64 R38, c[0x0][0x390] ;  /* 0x0000e400ff267b82 */ /* 0x000e220000000a00 */
[----:B------:R-:W1:Y:S01]  /*0f50*/  LDCU.64 UR6, c[0x0][0x3c0] ;  /* 0x00007800ff0677ac */ /* 0x000e620008000a00 */
[----:B------:R-:W-:-:S06]  /*0f60*/  DADD R14, R14, R42 ;  /* 0x000000000e0e7229 */ /* 0x000fcc000000002a */
[----:B------:R-:W2:Y:S08]  /*0f70*/  LDC R3, c[0x0][0x3c8] ;  /* 0x0000f200ff037b82 */ /* 0x000eb00000000800 */
[----:B------:R-:W3:Y:S01]  /*0f80*/  LDC.64 R18, c[0x0][0x3b8] ;  /* 0x0000ee00ff127b82 */ /* 0x000ee20000000a00 */
[----:B0-----:R-:W-:-:S05]  /*0f90*/  IMAD.WIDE R38, R8, 0x8, R38 ;  /* 0x0000000808267825 */ /* 0x001fca00078e0226 */
[----:B------:R0:W-:Y:S01]  /*0fa0*/  STG.E.64 desc[UR20][R38.64], R14 ;  /* 0x0000000e26007986 */ /* 0x0001e2000c101b14 */
[----:B--2---:R-:W-:-:S03]  /*0fb0*/  IMAD R16, R3, -0xc, R2 ;  /* 0xfffffff403107824 */ /* 0x004fc600078e0202 */
[----:B------:R-:W2:Y:S02]  /*0fc0*/  LDG.E.64 R24, desc[UR20][R24.64] ;  /* 0x0000001418187981 */ /* 0x000ea4000c1e1b00 */
[C---:B------:R-:W-:Y:S02]  /*0fd0*/  IADD3 R42, PT, PT, R16.reuse, -R3, RZ ;  /* 0x80000003102a7210 */ /* 0x040fe40007ffe0ff */
[----:B------:R-:W4:Y:S01]  /*0fe0*/  LDG.E.64 R22, desc[UR20][R22.64] ;  /* 0x0000001416167981 */ /* 0x000f22000c1e1b00 */
[----:B-1----:R-:W-:-:S03]  /*0ff0*/  IMAD R9, R16, UR7, R5 ;  /* 0x0000000710097c24 */ /* 0x002fc6000f8e0205 */
[----:B------:R-:W5:Y:S01]  /*1000*/  LDG.E.64 R2, desc[UR20][R10.64] ;  /* 0x000000140a027981 */ /* 0x000f62000c1e1b00 */
[----:B------:R-:W-:Y:S02]  /*1010*/  IMAD R17, R42, UR7, R5 ;  /* 0x000000072a117c24 */ /* 0x000fe4000f8e0205 */
[--C-:B------:R-:W-:Y:S01]  /*1020*/  IMAD R9, R9, UR6, R4.reuse ;  /* 0x0000000609097c24 */ /* 0x100fe2000f8e0204 */
[----:B------:R-:W4:Y:S01]  /*1030*/  LDG.E.64 R20, desc[UR20][R20.64] ;  /* 0x0000001414147981 */ /* 0x000f22000c1e1b00 */
[----:B------:R-:W-:Y:S02]  /*1040*/  IMAD R43, R17, UR6, R4 ;  /* 0x00000006112b7c24 */ /* 0x000fe4000f8e0204 */
[--C-:B---3--:R-:W-:Y:S01]  /*1050*/  IMAD.WIDE R16, R9, 0x8, R18.reuse ;  /* 0x0000000809107825 */ /* 0x108fe200078e0212 */
[----:B------:R-:W3:Y:S03]  /*1060*/  LDG.E.64 R12, desc[UR20][R12.64] ;  /* 0x000000140c0c7981 */ /* 0x000ee6000c1e1b00 */
[----:B------:R-:W-:Y:S01]  /*1070*/  IMAD.WIDE R18, R43, 0x8, R18 ;  /* 0x000000082b127825 */ /* 0x000fe200078e0212 */
[----:B------:R-:W3:Y:S04]  /*1080*/  LDG.E.64 R36, desc[UR20][R36.64] ;  /* 0x0000001424247981 */ /* 0x000ee8000c1e1b00 */
[----:B------:R-:W2:Y:S04]  /*1090*/  LDG.E.64 R16, desc[UR20][R16.64] ;  /* 0x0000001410107981 */ /* 0x000ea8000c1e1b00 */
[----:B------:R-:W4:Y:S04]  /*10a0*/  LDG.E.64 R18, desc[UR20][R18.64] ;  /* 0x0000001412127981 */ /* 0x000f28000c1e1b00 */
[----:B------:R-:W3:Y:S04]  /*10b0*/  LDG.E.64 R30, desc[UR20][R30.64] ;  /* 0x000000141e1e7981 */ /* 0x000ee8000c1e1b00 */
[----:B------:R-:W3:Y:S04]  /*10c0*/  LDG.E.64 R28, desc[UR20][R28.64] ;  /* 0x000000141c1c7981 */ /* 0x000ee8000c1e1b00 */
[----:B------:R-:W3:Y:S01]  /*10d0*/  LDG.E.64 R26, desc[UR20][R26.64] ;  /* 0x000000141a1a7981 */ /* 0x000ee2000c1e1b00 */
[----:B0-----:R-:W-:Y:S01]  /*10e0*/  IMAD.MOV.U32 R14, RZ, RZ, 0x1 ;  /* 0x00000001ff0e7424 */ /* 0x001fe200078e00ff */
[----:B------:R-:W-:Y:S01]  /*10f0*/  BSSY.RECONVERGENT B2, `(.L_x_10) ;  /* 0x000001e000027945 */ /* 0x000fe20003800200 */
[----:B-----5:R-:W0:Y:S01]  /*1100*/  MUFU.RCP64H R15, R3 ;  /* 0x00000003000f7308 */ /* 0x020e220000001800 */
[----:B--2---:R-:W-:-:S03]  /*1110*/  DADD R24, R16, R24 ;  /* 0x0000000010187229 */ /* 0x004fc60000000018 */
[----:B0-----:R-:W-:Y:S02]  /*1120*/  DFMA R16, -R2, R14, 1 ;  /* 0x3ff000000210742b */ /* 0x001fe4000000010e */
[----:B----4-:R-:W-:-:S03]  /*1130*/  DADD R18, R18, R22 ;  /* 0x0000000012127229 */ /* 0x010fc60000000016 */
[----:B------:R-:W-:-:S03]  /*1140*/  DADD R20, R24, R20 ;  /* 0x0000000018147229 */ /* 0x000fc60000000014 */
[----:B------:R-:W-:Y:S02]  /*1150*/  DFMA R16, R16, R16, R16 ;  /* 0x000000101010722b */ /* 0x000fe40000000010 */
[----:B---3--:R-:W-:-:S03]  /*1160*/  DADD R12, R18, R12 ;  /* 0x00000000120c7229 */ /* 0x008fc6000000000c */
[----:B------:R-:W-:-:S03]  /*1170*/  DADD R20, R20, R36 ;  /* 0x0000000014147229 */ /* 0x000fc60000000024 */
[----:B------:R-:W-:Y:S02]  /*1180*/  DFMA R16, R14, R16, R14 ;  /* 0x000000100e10722b */ /* 0x000fe4000000000e */
[----:B------:R-:W-:-:S03]  /*1190*/  DADD R12, R12, R30 ;  /* 0x000000000c0c7229 */ /* 0x000fc6000000001e */
[----:B------:R-:W-:-:S03]  /*11a0*/  DADD R20, R20, R28 ;  /* 0x0000000014147229 */ /* 0x000fc6000000001c */
[----:B------:R-:W-:Y:S02]  /*11b0*/  DFMA R14, -R2, R16, 1 ;  /* 0x3ff00000020e742b */ /* 0x000fe40000000110 */
[----:B------:R-:W-:-:S06]  /*11c0*/  DADD R12, R12, R26 ;  /* 0x000000000c0c7229 */ /* 0x000fcc000000001a */
[----:B------:R-:W-:Y:S02]  /*11d0*/  DFMA R16, R16, R14, R16 ;  /* 0x0000000e1010722b */ /* 0x000fe40000000010 */
        /* <DEDUP_REMOVED lines=15> */
.L_x_11:
[----:B------:R-:W-:Y:S05]  /*12d0*/  BSYNC.RECONVERGENT B2 ;  /* 0x0000000000027941 */ /* 0x000fea0003800200 */
.L_x_10:
        /* <DEDUP_REMOVED lines=25> */
.L_x_13:
[----:B------:R-:W-:Y:S05]  /*1470*/  BSYNC.RECONVERGENT B2 ;  /* 0x0000000000027941 */ /* 0x000fea0003800200 */
.L_x_12:
[----:B------:R-:W0:Y:S01]  /*1480*/  LDC.64 R36, c[0x0][0x398] ;  /* 0x0000e600ff247b82 */ /* 0x000e220000000a00 */
[----:B------:R-:W-:Y:S01]  /*1490*/  DADD R20, R14, R20 ;  /* 0x000000000e147229 */ /* 0x000fe20000000014 */
[----:B0-----:R-:W-:-:S06]  /*14a0*/  IMAD.WIDE R36, R8, 0x8, R36 ;  /* 0x0000000808247825 */ /* 0x001fcc00078e0224 */
[----:B------:R0:W-:Y:S04]  /*14b0*/  STG.E.64 desc[UR20][R36.64], R20 ;  /* 0x0000001424007986 */ /* 0x0001e8000c101b14 */
[----:B------:R-:W2:Y:S01]  /*14c0*/  LDG.E.64 R12, desc[UR20][R40.64] ;  /* 0x00000014280c7981 */ /* 0x000ea2000c1e1b00 */
[----:B------:R-:W-:Y:S01]  /*14d0*/  BSSY.RECONVERGENT B1, `(.L_x_14) ;  /* 0x0000005000017945 */ /* 0x000fe20003800200 */
[----:B--2---:R-:W-:-:S10]  /*14e0*/  DADD R14, -RZ, |R12| ;  /* 0x00000000ff0e7229 */ /* 0x004fd4000000050c */
[----:B------:R-:W-:Y:S02]  /*14f0*/  MOV R16, R14 ;  /* 0x0000000e00107202 */ /* 0x000fe40000000f00 */
[----:B0-----:R-:W-:-:S07]  /*1500*/  MOV R14, 0x1520 ;  /* 0x00001520000e7802 */ /* 0x001fce0000000f00 */
[----:B------:R-:W-:Y:S05]  /*1510*/  CALL.REL.NOINC `($_Z12momCollisionPdS_S_S_S_S_S_S_iiidS_S_S_S_S_S_S_S_S_S_iddS_S_S_S_S_S_i$__internal_accurate_pow) ;  /* 0x0000005400f07944 */ /* 0x000fea0003c00000 */
[----:B------:R-:W-:Y:S05]  /*1520*/  BSYNC.RECONVERGENT B1 ;  /* 0x0000000000017941 */ /* 0x000fea0003800200 */
.L_x_14:
[----:B------:R-:W2:Y:S01]  /*1530*/  LDG.E.64 R2, desc[UR20][R38.64] ;  /* 0x0000001426027981 */ /* 0x000ea2000c1e1b00 */
[C---:B------:R-:W-:Y:S01]  /*1540*/  DADD R18, R12.reuse, 2 ;  /* 0x400000000c127429 */ /* 0x040fe20000000000 */
[----:B------:R-:W-:Y:S01]  /*1550*/  BSSY.RECONVERGENT B1, `(.L_x_15) ;  /* 0x0000010000017945 */ /* 0x000fe20003800200 */
[C---:B------:R-:W-:Y:S01]  /*1560*/  DSETP.NEU.AND P2, PT, R12.reuse, RZ, PT ;  /* 0x000000ff0c00722a */ /* 0x040fe20003f4d000 */
[----:B------:R-:W-:Y:S01]  /*1570*/  IMAD.MOV.U32 R14, RZ, RZ, R16 ;  /* 0x000000ffff0e7224 */ /* 0x000fe200078e0010 */
[----:B------:R-:W-:-:S06]  /*1580*/  DSETP.NEU.AND P1, PT, R12, 1, PT ;  /* 0x3ff000000c00742a */ /* 0x000fcc0003f2d000 */
[----:B------:R-:W-:-:S04]  /*1590*/  LOP3.LUT R9, R19, 0x7ff00000, RZ, 0xc0, !PT ;  /* 0x7ff0000013097812 */ /* 0x000fc800078ec0ff */
[----:B------:R-:W-:Y:S02]  /*15a0*/  ISETP.NE.AND P3, PT, R9, 0x7ff00000, PT ;  /* 0x7ff000000900780c */ /* 0x000fe40003f65270 */
[----:B------:R-:W-:Y:S01]  /*15b0*/  @!P2 CS2R R14, SRZ ;  /* 0x00000000000ea805 */ /* 0x000fe2000001ff00 */
[----:B--2---:R-:W-:-:S10]  /*15c0*/  DADD R18, -RZ, |R2| ;  /* 0x00000000ff127229 */ /* 0x004fd40000000502 */
[----:B------:R-:W-:Y:S01]  /*15d0*/  IMAD.MOV.U32 R16, RZ, RZ, R18 ;  /* 0x000000ffff107224 */ /* 0x000fe200078e0012 */
[----:B------:R-:W-:Y:S06]  /*15e0*/  @P3 BRA `(.L_x_16) ;  /* 0x0000000000183947 */ /* 0x000fec0003800000 */
[----:B------:R-:W-:-:S14]  /*15f0*/  DSETP.NAN.AND P2, PT, R12, R12, PT ;  /* 0x0000000c0c00722a */ /* 0x000fdc0003f48000 */
[----:B------:R-:W-:Y:S01]  /*1600*/  @P2 DADD R14, R12, 2 ;  /* 0x400000000c0e2429 */ /* 0x000fe20000000000 */
[----:B------:R-:W-:Y:S10]  /*1610*/  @P2 BRA `(.L_x_16) ;  /* 0x00000000000c2947 */ /* 0x000ff40003800000 */
[----:B------:R-:W-:-:S14]  /*1620*/  DSETP.NEU.AND P2, PT, |R12|, +INF , PT ;  /* 0x7ff000000c00742a */ /* 0x000fdc0003f4d200 */
[----:B------:R-:W-:Y:S01]  /*1630*/  @!P2 MOV R14, 0x0 ;  /* 0x00000000000ea802 */ /* 0x000fe20000000f00 */
[----:B------:R-:W-:-:S07]  /*1640*/  @!P2 IMAD.MOV.U32 R15, RZ, RZ, 0x7ff00000 ;  /* 0x7ff00000ff0fa424 */ /* 0x000fce00078e00ff */
.L_x_16:
[----:B------:R-:W-:Y:S05]  /*1650*/  BSYNC.RECONVERGENT B1 ;  /* 0x0000000000017941 */ /* 0x000fea0003800200 */
.L_x_15:
[----:B------:R-:W-:Y:S01]  /*1660*/  BSSY.RECONVERGENT B1, `(.L_x_17) ;  /* 0x0000006000017945 */ /* 0x000fe20003800200 */
[----:B------:R-:W-:Y:S02]  /*1670*/  FSEL R12, R14, RZ, P1 ;  /* 0x000000ff0e0c7208 */ /* 0x000fe40000800000 */
[----:B------:R-:W-:Y:S01]  /*1680*/  FSEL R13, R15, 1.875, P1 ;  /* 0x3ff000000f0d7808 */ /* 0x000fe20000800000 */
[----:B------:R-:W-:Y:S01]  /*1690*/  IMAD.MOV.U32 R15, RZ, RZ, R19 ;  /* 0x000000ffff0f7224 */ /* 0x000fe200078e0013 */
[----:B------:R-:W-:-:S07]  /*16a0*/  MOV R14, 0x16c0 ;  /* 0x000016c0000e7802 */ /* 0x000fce0000000f00 */
[----:B------:R-:W-:Y:S05]  /*16b0*/  CALL.REL.NOINC `($_Z12momCollisionPdS_S_S_S_S_S_S_iiidS_S_S_S_S_S_S_S_S_S_iddS_S_S_S_S_S_i$__internal_accurate_pow) ;  /* 0x0000005400887944 */ /* 0x000fea0003c00000 */
[----:B------:R-:W-:Y:S05]  /*16c0*/  BSYNC.RECONVERGENT B1 ;  /* 0x0000000000017941 */ /* 0x000fea0003800200 */
.L_x_17:
[C---:B------:R-:W-:Y:S01]  /*16d0*/  DADD R18, R2.reuse, 2 ;  /* 0x4000000002127429 */ /* 0x040fe20000000000 */
[----:B------:R-:W-:Y:S01]  /*16e0*/  BSSY.RECONVERGENT B1, `(.L_x_18) ;  /* 0x000000f000017945 */ /* 0x000fe20003800200 */
[C---:B------:R-:W-:Y:S01]  /*16f0*/  DSETP.NEU.AND P2, PT, R2.reuse, RZ, PT ;  /* 0x000000ff0200722a */ /* 0x040fe20003f4d000 */
[----:B------:R-:W-:Y:S01]  /*1700*/  MOV R17, R15 ;  /* 0x0000000f00117202 */ /* 0x000fe20000000f00 */
[----:B------:R-:W-:-:S06]  /*1710*/  DSETP.NEU.AND P1, PT, R2, 1, PT ;  /* 0x3ff000000200742a */ /* 0x000fcc0003f2d000 */
[----:B------:R-:W-:-:S04]  /*1720*/  LOP3.LUT R18, R19, 0x7ff00000, RZ, 0xc0, !PT ;  /* 0x7ff0000013127812 */ /* 0x000fc800078ec0ff */
[----:B------:R-:W-:Y:S01]  /*1730*/  ISETP.NE.AND P3, PT, R18, 0x7ff00000, PT ;  /* 0x7ff000001200780c */ /* 0x000fe20003f65270 */
[----:B------:R-:W-:Y:S01]  /*1740*/  DADD R18, -RZ, |R20| ;  /* 0x00000000ff127229 */ /* 0x000fe20000000514 */
[----:B------:R-:W-:-:S11]  /*1750*/  @!P2 CS2R R16, SRZ ;  /* 0x000000000010a805 */ /* 0x000fd6000001ff00 */
[----:B------:R-:W-:Y:S05]  /*1760*/  @P3 BRA `(.L_x_19) ;  /* 0x0000000000183947 */ /* 0x000fea0003800000 */
[----:B------:R-:W-:-:S14]  /*1770*/  DSETP.NAN.AND P2, PT, R2, R2, PT ;  /* 0x000000020200722a */ /* 0x000fdc0003f48000 */
[----:B------:R-:W-:Y:S01]  /*1780*/  @P2 DADD R16, R2, 2 ;  /* 0x4000000002102429 */ /* 0x000fe20000000000 */
[----:B------:R-:W-:Y:S10]  /*1790*/  @P2 BRA `(.L_x_19) ;  /* 0x00000000000c2947 */ /* 0x000ff40003800000 */
[----:B------:R-:W-:-:S14]  /*17a0*/  DSETP.NEU.AND P2, PT, |R2|, +INF , PT ;  /* 0x7ff000000200742a */ /* 0x000fdc0003f4d200 */
[----:B------:R-:W-:Y:S02]  /*17b0*/  @!P2 IMAD.MOV.U32 R16, RZ, RZ, 0x0 ;  /* 0x00000000ff10a424 */ /* 0x000fe400078e00ff */
[----:B------:R-:W-:-:S07]  /*17c0*/  @!P2 IMAD.MOV.U32 R17, RZ, RZ, 0x7ff00000 ;  /* 0x7ff00000ff11a424 */ /* 0x000fce00078e00ff */
.L_x_19:
[----:B------:R-:W-:Y:S05]  /*17d0*/  BSYNC.RECONVERGENT B1 ;  /* 0x0000000000017941 */ /* 0x000fea0003800200 */
.L_x_18:
[----:B------:R-:W-:Y:S01]  /*17e0*/  FSEL R2, R16, RZ, P1 ;  /* 0x000000ff10027208 */ /* 0x000fe20000800000 */
[----:B------:R-:W-:Y:S01]  /*17f0*/  BSSY.RECONVERGENT B1, `(.L_x_20) ;  /* 0x0000007000017945 */ /* 0x000fe20003800200 */
[----:B------:R-:W-:Y:S01]  /*1800*/  FSEL R3, R17, 1.875, P1 ;  /* 0x3ff0000011037808 */ /* 0x000fe20000800000 */
[----:B------:R-:W-:Y:S01]  /*1810*/  IMAD.MOV.U32 R15, RZ, RZ, R19 ;  /* 0x000000ffff0f7224 */ /* 0x000fe200078e0013 */
[----:B------:R-:W-:Y:S02]  /*1820*/  MOV R16, R18 ;  /* 0x0000001200107202 */ /* 0x000fe40000000f00 */
[----:B------:R-:W-:Y:S02]  /*1830*/  MOV R14, 0x1860 ;  /* 0x00001860000e7802 */ /* 0x000fe40000000f00 */
[----:B------:R-:W-:-:S11]  /*1840*/  DADD R12, R12, R2 ;  /* 0x000000000c0c7229 */ /* 0x000fd60000000002 */
[----:B------:R-:W-:Y:S05]  /*1850*/  CALL.REL.NOINC `($_Z12momCollisionPdS_S_S_S_S_S_S_iiidS_S_S_S_S_S_S_S_S_S_iddS_S_S_S_S_S_i$__internal_accurate_pow) ;  /* 0x0000005400207944 */ /* 0x000fea0003c00000 */
[----:B------:R-:W-:Y:S05]  /*1860*/  BSYNC.RECONVERGENT B1 ;  /* 0x0000000000017941 */ /* 0x000fea0003800200 */
.L_x_20:
[C---:B------:R-:W-:Y:S01]  /*1870*/  DADD R2, R20.reuse, 2 ;  /* 0x4000000014027429 */ /* 0x040fe20000000000 */
[----:B------:R-:W-:Y:S01]  /*1880*/  BSSY.RECONVERGENT B1, `(.L_x_21) ;  /* 0x000000d000017945 */ /* 0x000fe20003800200 */
[----:B------:R-:W-:Y:S01]  /*1890*/  DSETP.NEU.AND P1, PT, R20, RZ, PT ;  /* 0x000000ff1400722a */ /* 0x000fe20003f2d000 */
[----:B------:R-:W-:-:S07]  /*18a0*/  IMAD.MOV.U32 R17, RZ, RZ, R15 ;  /* 0x000000ffff117224 */ /* 0x000fce00078e000f */
[----:B------:R-:W-:-:S04]  /*18b0*/  LOP3.LUT R2, R3, 0x7ff00000, RZ, 0xc0, !PT ;  /* 0x7ff0000003027812 */ /* 0x000fc800078ec0ff */
[----:B------:R-:W-:Y:S02]  /*18c0*/  ISETP.NE.AND P2, PT, R2, 0x7ff00000, PT ;  /* 0x7ff000000200780c */ /* 0x000fe40003f45270 */
[----:B------:R-:W-:-:S11]  /*18d0*/  @!P1 CS2R R16, SRZ ;  /* 0x0000000000109805 */ /* 0x000fd6000001ff00 */
[----:B------:R-:W-:Y:S05]  /*18e0*/  @P2 BRA `(.L_x_22) ;  /* 0x0000000000182947 */ /* 0x000fea0003800000 */
[----:B------:R-:W-:-:S14]  /*18f0*/  DSETP.NAN.AND P1, PT, R20, R20, PT ;  /* 0x000000141400722a */ /* 0x000fdc0003f28000 */
[----:B------:R-:W-:Y:S01]  /*1900*/  @P1 DADD R16, R20, 2 ;  /* 0x4000000014101429 */ /* 0x000fe20000000000 */
[----:B------:R-:W-:Y:S10]  /*1910*/  @P1 BRA `(.L_x_22) ;  /* 0x00000000000c1947 */ /* 0x000ff40003800000 */
[----:B------:R-:W-:-:S14]  /*1920*/  DSETP.NEU.AND P1, PT, |R20|, +INF , PT ;  /* 0x7ff000001400742a */ /* 0x000fdc0003f2d200 */
[----:B------:R-:W-:Y:S01]  /*1930*/  @!P1 MOV R16, 0x0 ;  /* 0x0000000000109802 */ /* 0x000fe20000000f00 */
[----:B------:R-:W-:-:S07]  /*1940*/  @!P1 IMAD.MOV.U32 R17, RZ, RZ, 0x7ff00000 ;  /* 0x7ff00000ff119424 */ /* 0x000fce00078e00ff */
.L_x_22:
[----:B------:R-:W-:Y:S05]  /*1950*/  BSYNC.RECONVERGENT B1 ;  /* 0x0000000000017941 */ /* 0x000fea0003800200 */
.L_x_21:
[----:B------:R-:W0:Y:S01]  /*1960*/  LDCU UR4, c[0x0][0x3d4] ;  /* 0x00007a80ff0477ac */ /* 0x000e220008000800 */
[----:B------:R-:W1:Y:S01]  /*1970*/  LDC.64 R18, c[0x0][0x3d0] ;  /* 0x0000f400ff127b82 */ /* 0x000e620000000a00 */
[----:B------:R-:W-:Y:S01]  /*1980*/  IMAD.MOV.U32 R2, RZ, RZ, 0x1 ;  /* 0x00000001ff027424 */ /* 0x000fe200078e00ff */
[----:B------:R-:W-:Y:S01]  /*1990*/  DSETP.NEU.AND P1, PT, R20, 1, PT ;  /* 0x3ff000001400742a */ /* 0x000fe20003f2d000 */
[----:B------:R-:W-:Y:S05]  /*19a0*/  BSSY.RECONVERGENT B2, `(.L_x_23) ;  /* 0x000001b000027945 */ /* 0x000fea0003800200 */
[----:B------:R-:W-:Y:S02]  /*19b0*/  FSEL R16, R16, RZ, P1 ;  /* 0x000000ff10107208 */ /* 0x000fe40000800000 */
[----:B------:R-:W-:-:S06]  /*19c0*/  FSEL R17, R17, 1.875, P1 ;  /* 0x3ff0000011117808 */ /* 0x000fcc0000800000 */
[----:B------:R-:W-:Y:S01]  /*19d0*/  DADD R12, R12, R16 ;  /* 0x000000000c0c7229 */ /* 0x000fe20000000010 */
[----:B0-----:R-:W1:Y:S07]  /*19e0*/  MUFU.RCP64H R3, UR4 ;  /* 0x0000000400037d08 */ /* 0x001e6e0008001800 */
[----:B------:R-:W-:Y:S02]  /*19f0*/  DMUL R16, R12, 0.5 ;  /* 0x3fe000000c107828 */ /* 0x000fe40000000000 */
[----:B-1----:R-:W-:-:S08]  /*1a00*/  DFMA R14, R2, -R18, 1 ;  /* 0x3ff00000020e742b */ /* 0x002fd00000000812 */
[----:B------:R-:W-:Y:S01]  /*1a10*/  FSETP.GEU.AND P2, PT, |R17|, 6.5827683646048100446e-37, PT ;  /* 0x036000001100780b */ /* 0x000fe20003f4e200 */
[----:B------:R-:W-:-:S08]  /*1a20*/  DFMA R14, R14, R14, R14 ;  /* 0x0000000e0e0e722b */ /* 0x000fd0000000000e */
[----:B------:R-:W-:-:S08]  /*1a30*/  DFMA R14, R2, R14, R2 ;  /* 0x0000000e020e722b */ /* 0x000fd00000000002 */
[----:B------:R-:W-:-:S08]  /*1a40*/  DFMA R2, R14, -R18, 1 ;  /* 0x3ff000000e02742b */ /* 0x000fd00000000812 */
[----:B------:R-:W-:-:S08]  /*1a50*/  DFMA R2, R14, R2, R14 ;  /* 0x000000020e02722b */ /* 0x000fd0000000000e */
[----:B------:R-:W-:-:S08]  /*1a60*/  DMUL R12, R16, R2 ;  /* 0x00000002100c7228 */ /* 0x000fd00000000000 */
[----:B------:R-:W-:-:S08]  /*1a70*/  DFMA R14, R12, -R18, R16 ;  /* 0x800000120c0e722b */ /* 0x000fd00000000010 */
[----:B------:R-:W-:-:S10]  /*1a80*/  DFMA R2, R2, R14, R12 ;  /* 0x0000000e0202722b */ /* 0x000fd4000000000c */
[----:B------:R-:W-:-:S05]  /*1a90*/  FFMA R9, RZ, UR4, R3 ;  /* 0x00000004ff097c23 */ /* 0x000fca0008000003 */
[----:B------:R-:W-:-:S13]  /*1aa0*/  FSETP.GT.AND P1, PT, |R9|, 1.469367938527859385e-39, PT ;  /* 0x001000000900780b */ /* 0x000fda0003f24200 */
[----:B------:R-:W-:Y:S05]  /*1ab0*/  @P1 BRA P2, `(.L_x_24) ;  /* 0x0000000000241947 */ /* 0x000fea0001000000 */
[----:B------:R-:W0:Y:S01]  /*1ac0*/  LDCU.64 UR6, c[0x0][0x3d0] ;  /* 0x00007a00ff0677ac */ /* 0x000e220008000a00 */
[----:B------:R-:W-:Y:S01]  /*1ad0*/  MOV R18, R16 ;  /* 0x0000001000127202 */ /* 0x000fe20000000f00 */
[----:B------:R-:W-:Y:S01]  /*1ae0*/  IMAD.MOV.U32 R15, RZ, RZ, R17 ;  /* 0x000000ffff0f7224 */ /* 0x000fe200078e0011 */
[----:B------:R-:W-:Y:S01]  /*1af0*/  MOV R14, 0x1b30 ;  /* 0x00001b30000e7802 */ /* 0x000fe20000000f00 */
[----:B0-----:R-:W-:Y:S01]  /*1b00*/  IMAD.U32 R16, RZ, RZ, UR6 ;  /* 0x00000006ff107e24 */ /* 0x001fe2000f8e00ff */
[----:B------:R-:W-:-:S07]  /*1b10*/  MOV R17, UR7 ;  /* 0x0000000700117c02 */ /* 0x000fce0008000f00 */
[----:B------:R-:W-:Y:S05]  /*1b20*/  CALL.REL.NOINC `($__internal_0_$__cuda_sm20_div_rn_f64_full) ;  /* 0x0000004800d47944 */ /* 0x000fea0003c00000 */
[----:B------:R-:W-:Y:S02]  /*1b30*/  IMAD.MOV.U32 R2, RZ, RZ, R16 ;  /* 0x000000ffff027224 */ /* 0x000fe400078e0010 */
[----:B------:R-:W-:-:S07]  /*1b40*/  IMAD.MOV.U32 R3, RZ, RZ, R15 ;  /* 0x000000ffff037224 */ /* 0x000fce00078e000f */
.L_x_24:
[----:B------:R-:W-:Y:S05]  /*1b50*/  BSYNC.RECONVERGENT B2 ;  /* 0x0000000000027941 */ /* 0x000fea0003800200 */
.L_x_23:
[----:B------:R-:W0:Y:S02]  /*1b60*/  LDCU UR8, c[0x0][0x428] ;  /* 0x00008500ff0877ac */ /* 0x000e240008000800 */
[----:B0-----:R-:W-:-:S09]  /*1b70*/  UISETP.GE.AND UP0, UPT, UR8, 0x1, UPT ;  /* 0x000000010800788c */ /* 0x001fd2000bf06270 */
[----:B------:R-:W-:Y:S05]  /*1b80*/  BRA.U !UP0, `(.L_x_25) ;  /* 0x00000021085c7547 */ /* 0x000fea000b800000 */
[----:B------:R0:W5:Y:S01]  /*1b90*/  LDG.E.64 R42, desc[UR20][R10.64] ;  /* 0x000000140a2a7981 */ /* 0x000162000c1e1b00 */
[----:B------:R-:W1:Y:S01]  /*1ba0*/  LDC R9, c[0x0][0x3c8] ;  /* 0x0000f200ff097b82 */ /* 0x000e620000000800 */
[----:B------:R-:W2:Y:S01]  /*1bb0*/  LDCU.64 UR26, c[0x0][0x3c0] ;  /* 0x00007800ff1a77ac */ /* 0x000ea20008000a00 */
[----:B------:R-:W-:Y:S02]  /*1bc0*/  UISETP.GE.U32.AND UP0, UPT, UR8, 0x10, UPT ;  /* 0x000000100800788c */ /* 0x000fe4000bf06070 */
[----:B------:R-:W-:Y:S01]  /*1bd0*/  ULOP3.LUT UR7, UR8, 0xf, URZ, 0xc0, !UPT ;  /* 0x0000000f08077892 */ /* 0x000fe2000f8ec0ff */
[----:B------:R-:W-:-:S03]  /*1be0*/  UMOV UR4, URZ ;  /* 0x000000ff00047c82 */ /* 0x000fc60008000000 */
[----:B------:R-:W-:Y:S02]  /*1bf0*/  UISETP.NE.AND UP1, UPT, UR7, URZ, UPT ;  /* 0x000000ff0700728c */ /* 0x000fe4000bf25270 */
[----:B--2---:R-:W-:-:S06]  /*1c00*/  UIMAD UR6, UR27, UR26, URZ ;  /* 0x0000001a1b0672a4 */ /* 0x004fcc000f8e02ff */
[----:B-1----:R-:W-:Y:S01]  /*1c10*/  IMAD R13, R9, UR6, RZ ;  /* 0x00000006090d7c24 */ /* 0x002fe2000f8e02ff */
[----:B0-----:R-:W-:Y:S06]  /*1c20*/  BRA.U !UP0, `(.L_x_26) ;  /* 0x0000000508287547 */ /* 0x001fec000b800000 */
[----:B------:R-:W-:Y:S01]  /*1c30*/  IMAD R15, R9, UR27, RZ ;  /* 0x0000001b090f7c24 */ /* 0x000fe2000f8e02ff */
[----:B------:R-:W-:Y:S01]  /*1c40*/  ULOP3.LUT UR4, UR8, 0x7ffffff0, URZ, 0xc0, !UPT ;  /* 0x7ffffff008047892 */ /* 0x000fe2000f8ec0ff */
[----:B------:R-:W-:Y:S02]  /*1c50*/  MOV R12, R8 ;  /* 0x00000008000c7202 */ /* 0x000fe40000000f00 */
[----:B------:R-:W-:Y:S01]  /*1c60*/  IMAD R15, R15, UR26, RZ ;  /* 0x0000001a0f0f7c24 */ /* 0x000fe2000f8e02ff */
[----:B------:R-:W-:-:S12]  /*1c70*/  UIADD3 UR6, UPT, UPT, -UR4, URZ, URZ ;  /* 0x000000ff04067290 */ /* 0x000fd8000fffe1ff */
.L_x_27:
[----:B0-----:R-:W0:Y:S02]  /*1c80*/  LDC.64 R16, c[0x0][0x3b8] ;  /* 0x0000ee00ff107b82 */ /* 0x001e240000000a00 */
[----:B0-----:R-:W-:-:S05]  /*1c90*/  IMAD.WIDE R16, R12, 0x8, R16 ;  /* 0x000000080c107825 */ /* 0x001fca00078e0210 */
[----:B------:R-:W2:Y:S01]  /*1ca0*/  LDG.E.64 R18, desc[UR20][R16.64] ;  /* 0x0000001410127981 */ /* 0x000ea2000c1e1b00 */
[----:B------:R-:W-:Y:S01]  /*1cb0*/  IMAD.WIDE R20, R13, 0x8, R16 ;  /* 0x000000080d147825 */ /* 0x000fe200078e0210 */
[----:B--2--5:R-:W-:-:S07]  /*1cc0*/  DADD R18, R18, R42 ;  /* 0x0000000012127229 */ /* 0x024fce000000002a */
[----:B------:R0:W-:Y:S04]  /*1cd0*/  STG.E.64 desc[UR20][R10.64], R18 ;  /* 0x000000120a007986 */ /* 0x0001e8000c101b14 */
[----:B------:R-:W2:Y:S01]  /*1ce0*/  LDG.E.64 R22, desc[UR20][R20.64] ;  /* 0x0000001414167981 */ /* 0x000ea2000c1e1b00 */
[----:B------:R-:W-:Y:S01]  /*1cf0*/  IMAD.WIDE R24, R13, 0x8, R20 ;  /* 0x000000080d187825 */ /* 0x000fe200078e0214 */
[----:B--2---:R-:W-:-:S07]  /*1d00*/  DADD R22, R18, R22 ;  /* 0x0000000012167229 */ /* 0x004fce0000000016 */
[----:B------:R1:W-:Y:S04]  /*1d10*/  STG.E.64 desc[UR20][R10.64], R22 ;  /* 0x000000160a007986 */ /* 0x0003e8000c101b14 */
[----:B------:R-:W2:Y:S01]  /*1d20*/  LDG.E.64 R26, desc[UR20][R24.64] ;  /* 0x00000014181a7981 */ /* 0x000ea2000c1e1b00 */
[----:B------:R-:W-:Y:S01]  /*1d30*/  IMAD.WIDE R28, R13, 0x8, R24 ;  /* 0x000000080d1c7825 */ /* 0x000fe200078e0218 */
[----:B--2---:R-:W-:-:S07]  /*1d40*/  DADD R26, R22, R26 ;  /* 0x00000000161a7229 */ /* 0x004fce000000001a */
[----:B------:R2:W-:Y:S04]  /*1d50*/  STG.E.64 desc[UR20][R10.64], R26 ;  /* 0x0000001a0a007986 */ /* 0x0005e8000c101b14 */
[----:B------:R-:W3:Y:S01]  /*1d60*/  LDG.E.64 R16, desc[UR20][R28.64] ;  /* 0x000000141c107981 */ /* 0x000ee2000c1e1b00 */
[----:B0-----:R-:W-:Y:S01]  /*1d70*/  IMAD.WIDE R18, R13, 0x8, R28 ;  /* 0x000000080d127825 */ /* 0x001fe200078e021c */
[----:B---3--:R-:W-:-:S07]  /*1d80*/  DADD R16, R26, R16 ;  /* 0x000000001a107229 */ /* 0x008fce0000000010 */
[----:B------:R0:W-:Y:S04]  /*1d90*/  STG.E.64 desc[UR20][R10.64], R16 ;  /* 0x000000100a007986 */ /* 0x0001e8000c101b14 */
[----:B------:R-:W3:Y:S01]  /*1da0*/  LDG.E.64 R20, desc[UR20][R18.64] ;  /* 0x0000001412147981 */ /* 0x000ee2000c1e1b00 */
[----:B-1----:R-:W-:Y:S01]  /*1db0*/  IMAD.WIDE R22, R13, 0x8, R18 ;  /* 0x000000080d167825 */ /* 0x002fe200078e0212 */
[----:B---3--:R-:W-:-:S07]  /*1dc0*/  DADD R20, R16, R20 ;  /* 0x0000000010147229 */ /* 0x008fce0000000014 */
[----:B------:R1:W-:Y:S04]  /*1dd0*/  STG.E.64 desc[UR20][R10.64], R20 ;  /* 0x000000140a007986 */ /* 0x0003e8000c101b14 */
[----:B------:R-:W3:Y:S01]  /*1de0*/  LDG.E.64 R24, desc[UR20][R22.64] ;  /* 0x0000001416187981 */ /* 0x000ee2000c1e1b00 */
[----:B--2---:R-:W-:Y:S01]  /*1df0*/  IMAD.WIDE R26, R13, 0x8, R22 ;  /* 0x000000080d1a7825 */ /* 0x004fe200078e0216 */
[----:B---3--:R-:W-:-:S07]  /*1e00*/  DADD R24, R20, R24 ;  /* 0x0000000014187229 */ /* 0x008fce0000000018 */
        /* <DEDUP_REMOVED lines=37> */
[----:B------:R-:W2:Y:S01]  /*2060*/  LDG.E.64 R20, desc[UR20][R20.64] ;  /* 0x0000001414147981 */ /* 0x000ea2000c1e1b00 */
[----:B------:R-:W-:Y:S01]  /*2070*/  UIADD3 UR6, UPT, UPT, UR6, 0x10, URZ ;  /* 0x0000001006067890 */ /* 0x000fe2000fffe0ff */
[----:B------:R-:W-:-:S03]  /*2080*/  IMAD R12, R15, 0x10, R12 ;  /* 0x000000100f0c7824 */ /* 0x000fc600078e020c */
[----:B------:R-:W-:Y:S01]  /*2090*/  UISETP.NE.AND UP0, UPT, UR6, URZ, UPT ;  /* 0x000000ff0600728c */ /* 0x000fe2000bf05270 */
[----:B--2---:R-:W-:-:S07]  /*20a0*/  DADD R42, R18, R20 ;  /* 0x00000000122a7229 */ /* 0x004fce0000000014 */
[----:B------:R0:W-:Y:S01]  /*20b0*/  STG.E.64 desc[UR20][R10.64], R42 ;  /* 0x0000002a0a007986 */ /* 0x0001e2000c101b14 */
[----:B------:R-:W-:Y:S05]  /*20c0*/  BRA.U UP0, `(.L_x_27) ;  /* 0xfffffff900ec7547 */ /* 0x000fea000b83ffff */
.L_x_26:
[----:B------:R-:W-:Y:S05]  /*20d0*/  BRA.U !UP1, `(.L_x_28) ;  /* 0x0000000509387547 */ /* 0x000fea000b800000 */
[----:B------:R-:W-:Y:S02]  /*20e0*/  UISETP.GE.U32.AND UP0, UPT, UR7, 0x8, UPT ;  /* 0x000000080700788c */ /* 0x000fe4000bf06070 */
[----:B------:R-:W-:-:S04]  /*20f0*/  ULOP3.LUT UR9, UR8, 0x7, URZ, 0xc0, !UPT ;  /* 0x0000000708097892 */ /* 0x000fc8000f8ec0ff */
[----:B------:R-:W-:-:S03]  /*2100*/  UISETP.NE.AND UP1, UPT, UR9, URZ, UPT ;  /* 0x000000ff0900728c */ /* 0x000fc6000bf25270 */
[----:B------:R-:W-:Y:S08]  /*2110*/  BRA.U !UP0, `(.L_x_29) ;  /* 0x00000001088c7547 */ /* 0x000ff0000b800000 */
[----:B------:R-:W1:Y:S01]  /*2120*/  LDC.64 R14, c[0x0][0x3b8] ;  /* 0x0000ee00ff0e7b82 */ /* 0x000e620000000a00 */
[----:B------:R-:W-:-:S04]  /*2130*/  IMAD R17, R13, UR4, R8 ;  /* 0x000000040d117c24 */ /* 0x000fc8000f8e0208 */
[----:B-1----:R-:W-:-:S05]  /*2140*/  IMAD.WIDE R14, R17, 0x8, R14 ;  /* 0x00000008110e7825 */ /* 0x002fca00078e020e */
[----:B------:R-:W2:Y:S01]  /*2150*/  LDG.E.64 R16, desc[UR20][R14.64] ;  /* 0x000000140e107981 */ /* 0x000ea2000c1e1b00 */
[----:B0-----:R-:W-:Y:S01]  /*2160*/  IMAD.WIDE R18, R13, 0x8, R14 ;  /* 0x000000080d127825 */ /* 0x001fe200078e020e */
        /* <DEDUP_REMOVED lines=23> */
[----:B0-----:R-:W-:Y:S01]  /*22e0*/  IMAD.WIDE R14, R13, 0x8, R24 ;  /* 0x000000080d0e7825 */ /* 0x001fe200078e0218 */
[----:B--2---:R-:W-:-:S07]  /*22f0*/  DADD R26, R22, R26 ;  /* 0x00000000161a7229 */ /* 0x004fce000000001a */
[----:B------:R1:W-:Y:S04]  /*2300*/  STG.E.64 desc[UR20][R10.64], R26 ;  /* 0x0000001a0a007986 */ /* 0x0003e8000c101b14 */
[----:B------:R-:W2:Y:S01]  /*2310*/  LDG.E.64 R14, desc[UR20][R14.64] ;  /* 0x000000140e0e7981 */ /* 0x000ea2000c1e1b00 */
[----:B------:R-:W-:Y:S01]  /*2320*/  UIADD3 UR4, UPT, UPT, UR4, 0x8, URZ ;  /* 0x0000000804047890 */ /* 0x000fe2000fffe0ff */
[----:B--2---:R-:W-:-:S07]  /*2330*/  DADD R42, R26, R14 ;  /* 0x000000001a2a7229 */ /* 0x004fce000000000e */
[----:B------:R1:W-:Y:S04]  /*2340*/  STG.E.64 desc[UR20][R10.64], R42 ;  /* 0x0000002a0a007986 */ /* 0x0003e8000c101b14 */
.L_x_29:
[----:B------:R-:W-:Y:S05]  /*2350*/  BRA.U !UP1, `(.L_x_28) ;  /* 0x0000000109987547 */ /* 0x000fea000b800000 */
[----:B------:R-:W-:Y:S02]  /*2360*/  UISETP.GE.U32.AND UP0, UPT, UR9, 0x4, UPT ;  /* 0x000000040900788c */ /* 0x000fe4000bf06070 */
[----:B------:R-:W-:-:S04]  /*2370*/  ULOP3.LUT UR6, UR8, 0x3, URZ, 0xc0, !UPT ;  /* 0x0000000308067892 */ /* 0x000fc8000f8ec0ff */
[----:B------:R-:W-:-:S03]  /*2380*/  UISETP.NE.AND UP1, UPT, UR6, URZ, UPT ;  /* 0x000000ff0600728c */ /* 0x000fc6000bf25270 */
[----:B------:R-:W-:Y:S08]  /*2390*/  BRA.U !UP0, `(.L_x_30) ;  /* 0x00000001084c7547 */ /* 0x000ff0000b800000 */
[----:B------:R-:W2:Y:S01]  /*23a0*/  LDC.64 R14, c[0x0][0x3b8] ;  /* 0x0000ee00ff0e7b82 */ /* 0x000ea20000000a00 */
[----:B------:R-:W-:-:S04]  /*23b0*/  IMAD R21, R13, UR4, R8 ;  /* 0x000000040d157c24 */ /* 0x000fc8000f8e0208 */
[----:B--2---:R-:W-:-:S05]  /*23c0*/  IMAD.WIDE R20, R21, 0x8, R14 ;  /* 0x0000000815147825 */ /* 0x004fca00078e020e */
[----:B------:R-:W2:Y:S01]  /*23d0*/  LDG.E.64 R14, desc[UR20][R20.64] ;  /* 0x00000014140e7981 */ /* 0x000ea2000c1e1b00 */
[----:B-1----:R-:W-:Y:S01]  /*23e0*/  IMAD.WIDE R22, R13, 0x8, R20 ;  /* 0x000000080d167825 */ /* 0x002fe200078e0214 */
[----:B--2--5:R-:W-:-:S07]  /*23f0*/  DADD R14, R42, R14 ;  /* 0x000000002a0e7229 */ /* 0x024fce000000000e */
[----:B------:R2:W-:Y:S04]  /*2400*/  STG.E.64 desc[UR20][R10.64], R14 ;  /* 0x0000000e0a007986 */ /* 0x0005e8000c101b14 */
[----:B------:R-:W3:Y:S01]  /*2410*/  LDG.E.64 R16, desc[UR20][R22.64] ;  /* 0x0000001416107981 */ /* 0x000ee2000c1e1b00 */
[----:B0-----:R-:W-:Y:S01]  /*2420*/  IMAD.WIDE R24, R13, 0x8, R22 ;  /* 0x000000080d187825 */ /* 0x001fe200078e0216 */
[----:B---3--:R-:W-:-:S07]  /*2430*/  DADD R16, R14, R16 ;  /* 0x000000000e107229 */ /* 0x008fce0000000010 */
[----:B------:R2:W-:Y:S04]  /*2440*/  STG.E.64 desc[UR20][R10.64], R16 ;  /* 0x000000100a007986 */ /* 0x0005e8000c101b14 */
[----:B------:R-:W3:Y:S01]  /*2450*/  LDG.E.64 R18, desc[UR20][R24.64] ;  /* 0x0000001418127981 */ /* 0x000ee2000c1e1b00 */
[----:B------:R-:W-:Y:S01]  /*2460*/  IMAD.WIDE R12, R13, 0x8, R24 ;  /* 0x000000080d0c7825 */ /* 0x000fe200078e0218 */
[----:B---3--:R-:W-:-:S07]  /*2470*/  DADD R18, R16, R18 ;  /* 0x0000000010127229 */ /* 0x008fce0000000012 */
[----:B------:R2:W-:Y:S04]  /*2480*/  STG.E.64 desc[UR20][R10.64], R18 ;  /* 0x000000120a007986 */ /* 0x0005e8000c101b14 */
[----:B------:R-:W3:Y:S01]  /*2490*/  LDG.E.64 R42, desc[UR20][R12.64] ;  /* 0x000000140c2a7981 */ /* 0x000ee2000c1e1b00 */
[----:B------:R-:W-:Y:S01]  /*24a0*/  UIADD3 UR4, UPT, UPT, UR4, 0x4, URZ ;  /* 0x0000000404047890 */ /* 0x000fe2000fffe0ff */
[----:B---3--:R-:W-:-:S07]  /*24b0*/  DADD R42, R18, R42 ;  /* 0x00000000122a7229 */ /* 0x008fce000000002a */
[----:B------:R2:W-:Y:S04]  /*24c0*/  STG.E.64 desc[UR20][R10.64], R42 ;  /* 0x0000002a0a007986 */ /* 0x0005e8000c101b14 */
.L_x_30:
[----:B------:R-:W-:Y:S05]  /*24d0*/  BRA.U !UP1, `(.L_x_28) ;  /* 0x0000000109387547 */ /* 0x000fea000b800000 */
[C---:B------:R-:W-:Y:S01]  /*24e0*/  IMAD R12, R9.reuse, UR4, R6 ;  /* 0x00000004090c7c24 */ /* 0x040fe2000f8e0206 */
[----:B------:R-:W-:Y:S01]  /*24f0*/  UIADD3 UR6, UPT, UPT, -UR6, URZ, URZ ;  /* 0x000000ff06067290 */ /* 0x000fe2000fffe1ff */
[----:B--2---:R-:W-:Y:S02]  /*2500*/  IMAD R14, R9, UR27, RZ ;  /* 0x0000001b090e7c24 */ /* 0x004fe4000f8e02ff */
[----:B------:R-:W-:-:S04]  /*2510*/  IMAD R13, R12, UR27, R5 ;  /* 0x0000001b0c0d7c24 */ /* 0x000fc8000f8e0205 */
[----:B------:R-:W-:-:S07]  /*2520*/  IMAD R15, R13, UR26, R4 ;  /* 0x0000001a0d0f7c24 */ /* 0x000fce000f8e0204 */
.L_x_31:
[----:B------:R-:W2:Y:S02]  /*2530*/  LDC.64 R12, c[0x0][0x3b8] ;  /* 0x0000ee00ff0c7b82 */ /* 0x000ea40000000a00 */
[----:B--2---:R-:W-:-:S06]  /*2540*/  IMAD.WIDE R12, R15, 0x8, R12 ;  /* 0x000000080f0c7825 */ /* 0x004fcc00078e020c */
[----:B------:R-:W0:Y:S01]  /*2550*/  LDG.E.64 R12, desc[UR20][R12.64] ;  /* 0x000000140c0c7981 */ /* 0x000e22000c1e1b00 */
[----:B------:R-:W-:Y:S01]  /*2560*/  UIADD3 UR6, UPT, UPT, UR6, 0x1, URZ ;  /* 0x0000000106067890 */ /* 0x000fe2000fffe0ff */
[----:B------:R-:W-:-:S03]  /*2570*/  IMAD R15, R14, UR26, R15 ;  /* 0x0000001a0e0f7c24 */ /* 0x000fc6000f8e020f */
[----:B------:R-:W-:Y:S01]  /*2580*/  UISETP.NE.AND UP0, UPT, UR6, URZ, UPT ;  /* 0x000000ff0600728c */ /* 0x000fe2000bf05270 */
[----:B01-3-5:R-:W-:-:S07]  /*2590*/  DADD R42, R12, R42 ;  /* 0x000000000c2a7229 */ /* 0x02bfce000000002a */
[----:B------:R3:W-:Y:S01]  /*25a0*/  STG.E.64 desc[UR20][R10.64], R42 ;  /* 0x0000002a0a007986 */ /* 0x0007e2000c101b14 */
[----:B------:R-:W-:Y:S05]  /*25b0*/  BRA.U UP0, `(.L_x_31) ;  /* 0xfffffffd00dc7547 */ /* 0x000fea000b83ffff */
.L_x_28:
[----:B------:R-:W5:Y:S01]  /*25c0*/  LDG.E.64 R40, desc[UR20][R40.64] ;  /* 0x0000001428287981 */ /* 0x000f62000c1e1b00 */
[----:B------:R-:W0:Y:S03]  /*25d0*/  LDCU.64 UR6, c[0x0][0x3d0] ;  /* 0x00007a00ff0677ac */ /* 0x000e260008000a00 */
[----:B------:R-:W5:Y:S04]  /*25e0*/  LDG.E.64 R38, desc[UR20][R38.64] ;  /* 0x0000001426267981 */ /* 0x000f68000c1e1b00 */
[----:B------:R-:W5:Y:S04]  /*25f0*/  LDG.E.64 R36, desc[UR20][R36.64] ;  /* 0x0000001424247981 */ /* 0x000f68000c1e1b00 */
[----:B------:R-:W5:Y:S04]  /*2600*/  LDG.E.64 R34, desc[UR20][R34.64] ;  /* 0x0000001422227981 */ /* 0x000f68000c1e1b00 */
[----:B------:R-:W5:Y:S04]  /*2610*/  LDG.E.64 R32, desc[UR20][R32.64] ;  /* 0x0000001420207981 */ /* 0x000f68000c1e1b00 */
[----:B------:R-:W5:Y:S01]  /*2620*/  LDG.E.64 R30, desc[UR20][R30.64] ;  /* 0x000000141e1e7981 */ /* 0x000f62000c1e1b00 */
[----:B------:R-:W-:Y:S01]  /*2630*/  UISETP.NE.AND UP0, UPT, UR8, 0x1, UPT ;  /* 0x000000010800788c */ /* 0x000fe2000bf05270 */
[----:B0----5:R-:W-:Y:S01]  /*2640*/  DMUL R28, R42, UR6 ;  /* 0x000000062a1c7c28 */ /* 0x021fe20008000000 */
[----:B------:R-:W-:-:S07]  /*2650*/  IMAD.MOV.U32 R44, RZ, RZ, RZ ;  /* 0x000000ffff2c7224 */ /* 0x000fce00078e00ff */
[----:B------:R-:W-:Y:S05]  /*2660*/  BRA.U !UP0, `(.L_x_32) ;  /* 0x0000000d08d07547 */ /* 0x000fea000b800000 */
[----:B------:R-:W0:Y:S01]  /*2670*/  LDCU.64 UR12, c[0x0][0x3d8] ;  /* 0x00007b00ff0c77ac */ /* 0x000e220008000a00 */
[C---:B-123--:R-:W-:Y:S01]  /*2680*/  IADD3 R10, PT, PT, R9.reuse, UR5, R0 ;  /* 0x00000005090a7c10 */ /* 0x04efe2000fffe000 */
[----:B------:R-:W-:Y:S01]  /*2690*/  IMAD R9, R9, UR27, RZ ;  /* 0x0000001b09097c24 */ /* 0x000fe2000f8e02ff */
[----:B------:R-:W1:Y:S01]  /*26a0*/  LDCU.128 UR16, c[0x0][0x3e0] ;  /* 0x00007c00ff1077ac */ /* 0x000e620008000c00 */
[----:B------:R-:W-:Y:S02]  /*26b0*/  IMAD.MOV.U32 R12, RZ, RZ, R8 ;  /* 0x000000ffff0c7224 */ /* 0x000fe400078e0008 */
[----:B------:R-:W-:Y:S01]  /*26c0*/  IMAD R11, R10, UR27, R5 ;  /* 0x0000001b0a0b7c24 */ /* 0x000fe2000f8e0205 */
[----:B------:R-:W2:Y:S01]  /*26d0*/  LDCU.64 UR14, c[0x0][0x3f0] ;  /* 0x00007e00ff0e77ac */ /* 0x000ea20008000a00 */
[----:B------:R-:W-:Y:S02]  /*26e0*/  IMAD R9, R9, UR26, RZ ;  /* 0x0000001a09097c24 */ /* 0x000fe4000f8e02ff */
[----:B------:R-:W-:Y:S01]  /*26f0*/  IMAD R10, R11, UR26, R4 ;  /* 0x0000001a0b0a7c24 */ /* 0x000fe2000f8e0204 */
[----:B------:R-:W-:Y:S01]  /*2700*/  ULOP3.LUT UR4, UR8, 0x7ffffffe, URZ, 0xc0, !UPT ;  /* 0x7ffffffe08047892 */ /* 0x000fe2000f8ec0ff */
[----:B------:R-:W-:Y:S01]  /*2710*/  IADD3 R11, PT, PT, R1, 0x8, RZ ;  /* 0x00000008010b7810 */ /* 0x000fe20007ffe0ff */
[----:B0-----:R-:W-:-:S04]  /*2720*/  UIADD3 UR11, UP0, UPT, UR12, 0x8, URZ ;  /* 0x000000080c0b7890 */ /* 0x001fc8000ff1e0ff */
[----:B------:R-:W-:Y:S02]  /*2730*/  UIADD3.X UR12, UPT, UPT, URZ, UR13, URZ, UP0, !UPT ;  /* 0x0000000dff0c7290 */ /* 0x000fe400087fe4ff */
[----:B-1----:R-:W-:Y:S01]  /*2740*/  UIADD3 UR9, UP1, UPT, UR16, 0x8, URZ ;  /* 0x0000000810097890 */ /* 0x002fe2000ff3e0ff */
[----:B------:R-:W-:Y:S01]  /*2750*/  MOV R24, UR11 ;  /* 0x0000000b00187c02 */ /* 0x000fe20008000f00 */
[----:B------:R-:W-:Y:S02]  /*2760*/  UIADD3 UR6, UP2, UPT, UR18, 0x8, URZ ;  /* 0x0000000812067890 */ /* 0x000fe4000ff5e0ff */
[----:B--2---:R-:W-:Y:S01]  /*2770*/  UIADD3 UR8, UP0, UPT, UR14, 0x8, URZ ;  /* 0x000000080e087890 */ /* 0x004fe2000ff1e0ff */
[----:B------:R-:W-:Y:S01]  /*2780*/  IMAD.U32 R25, RZ, RZ, UR12 ;  /* 0x0000000cff197e24 */ /* 0x000fe2000f8e00ff */
[----:B------:R-:W-:Y:S01]  /*2790*/  UIADD3 UR13, UPT, UPT, -UR4, URZ, URZ ;  /* 0x000000ff040d7290 */ /* 0x000fe2000fffe1ff */
[----:B------:R-:W-:Y:S01]  /*27a0*/  IMAD.U32 R26, RZ, RZ, UR9 ;  /* 0x00000009ff1a7e24 */ /* 0x000fe2000f8e00ff */
[----:B------:R-:W-:Y:S01]  /*27b0*/  UIADD3.X UR10, UPT, UPT, URZ, UR17, URZ, UP1, !UPT ;  /* 0x00000011ff0a7290 */ /* 0x000fe20008ffe4ff */
[----:B------:R-:W-:Y:S01]  /*27c0*/  MOV R22, UR6 ;  /* 0x0000000600167c02 */ /* 0x000fe20008000f00 */
[----:B------:R-:W-:Y:S01]  /*27d0*/  UIADD3.X UR7, UPT, UPT, URZ, UR19, URZ, UP2, !UPT ;  /* 0x00000013ff077290 */ /* 0x000fe200097fe4ff */
[----:B------:R-:W-:Y:S01]  /*27e0*/  IMAD.U32 R20, RZ, RZ, UR8 ;  /* 0x00000008ff147e24 */ /* 0x000fe2000f8e00ff */
[----:B------:R-:W-:Y:S01]  /*27f0*/  UIADD3.X UR4, UPT, UPT, URZ, UR15, URZ, UP0, !UPT ;  /* 0x0000000fff047290 */ /* 0x000fe200087fe4ff */
[----:B------:R-:W-:Y:S01]  /*2800*/  IMAD.U32 R13, RZ, RZ, UR13 ;  /* 0x0000000dff0d7e24 */ /* 0x000fe2000f8e00ff */
[----:B------:R-:W-:-:S02]  /*2810*/  MOV R27, UR10 ;  /* 0x0000000a001b7c02 */ /* 0x000fc40008000f00 */
[----:B------:R-:W-:Y:S02]  /*2820*/  MOV R23, UR7 ;  /* 0x0000000700177c02 */ /* 0x000fe40008000f00 */
[----:B------:R-:W-:-:S07]  /*2830*/  IMAD.U32 R21, RZ, RZ, UR4 ;  /* 0x00000004ff157e24 */ /* 0x000fce000f8e00ff */
.L_x_48:
[----:B------:R-:W2:Y:S01]  /*2840*/  LDG.E.64 R44, desc[UR20][R26.64+-0x8] ;  /* 0xfffff8141a2c7981 */ /* 0x000ea2000c1e1b00 */
[----:B------:R-:W0:Y:S01]  /*2850*/  LDCU UR4, c[0x0][0x3d4] ;  /* 0x00007a80ff0477ac */ /* 0x000e220008000800 */
[----:B------:R-:W1:Y:S02]  /*2860*/  LDC.64 R16, c[0x0][0x3d0] ;  /* 0x0000f400ff107b82 */ /* 0x000e640000000a00 */
[----:B------:R-:W3:Y:S04]  /*2870*/  LDG.E.64 R46, desc[UR20][R24.64+-0x8] ;  /* 0xfffff814182e7981 */ /* 0x000ee8000c1e1b00 */
[----:B------:R-:W4:Y:S01]  /*2880*/  LDG.E.64 R48, desc[UR20][R22.64+-0x8] ;  /* 0xfffff81416307981 */ /* 0x000f22000c1e1b00 */
[----:B------:R-:W-:Y:S01]  /*2890*/  IMAD.MOV.U32 R18, RZ, RZ, 0x1 ;  /* 0x00000001ff127424 */ /* 0x000fe200078e00ff */
[----:B------:R-:W-:Y:S01]  /*28a0*/  BSSY.RECONVERGENT B2, `(.L_x_33) ;  /* 0x0000019000027945 */ /* 0x000fe20003800200 */
[----:B0-----:R-:W1:Y:S04]  /*28b0*/  MUFU.RCP64H R19, UR4 ;  /* 0x0000000400137d08 */ /* 0x001e680008001800 */
[----:B-1----:R-:W-:-:S08]  /*28c0*/  DFMA R14, R18, -R16, 1 ;  /* 0x3ff00000120e742b */ /* 0x002fd00000000810 */
[----:B------:R-:W-:-:S08]  /*28d0*/  DFMA R50, R14, R14, R14 ;  /* 0x0000000e0e32722b */ /* 0x000fd0000000000e */
[----:B------:R-:W-:-:S08]  /*28e0*/  DFMA R18, R18, R50, R18 ;  /* 0x000000321212722b */ /* 0x000fd00000000012 */
[----:B------:R-:W-:-:S08]  /*28f0*/  DFMA R50, R18, -R16, 1 ;  /* 0x3ff000001232742b */ /* 0x000fd00000000810 */
[----:B------:R-:W-:Y:S02]  /*2900*/  DFMA R50, R18, R50, R18 ;  /* 0x000000321232722b */ /* 0x000fe40000000012 */
[----:B--2---:R-:W-:-:S08]  /*2910*/  DMUL R14, R38, R44 ;  /* 0x0000002c260e7228 */ /* 0x004fd00000000000 */
[----:B---3--:R-:W-:-:S08]  /*2920*/  DFMA R14, R40, R46, R14 ;  /* 0x0000002e280e722b */ /* 0x008fd0000000000e */
[----:B----4-:R-:W-:-:S08]  /*2930*/  DFMA R14, R36, R48, R14 ;  /* 0x00000030240e722b */ /* 0x010fd0000000000e */
[----:B------:R-:W-:Y:S02]  /*2940*/  DMUL R64, R50, R14 ;  /* 0x0000000e32407228 */ /* 0x000fe40000000000 */
[----:B------:R-:W-:-:S06]  /*2950*/  FSETP.GEU.AND P2, PT, |R15|, 6.5827683646048100446e-37, PT ;  /* 0x036000000f00780b */ /* 0x000fcc0003f4e200 */
[----:B------:R-:W-:-:S08]  /*2960*/  DFMA R16, R64, -R16, R14 ;  /* 0x800000104010722b */ /* 0x000fd0000000000e */
[----:B------:R-:W-:-:S10]  /*2970*/  DFMA R64, R50, R16, R64 ;  /* 0x000000103240722b */ /* 0x000fd40000000040 */
[----:B------:R-:W-:-:S05]  /*2980*/  FFMA R16, RZ, UR4, R65 ;  /* 0x00000004ff107c23 */ /* 0x000fca0008000041 */
[----:B------:R-:W-:-:S13]  /*2990*/  FSETP.GT.AND P1, PT, |R16|, 1.469367938527859385e-39, PT ;  /* 0x001000001000780b */ /* 0x000fda0003f24200 */
[----:B------:R-:W-:Y:S05]  /*29a0*/  @P1 BRA P2, `(.L_x_34) ;  /* 0x0000000000201947 */ /* 0x000fea0001000000 */
[----:B------:R-:W0:Y:S01]  /*29b0*/  LDCU.64 UR6, c[0x0][0x3d0] ;  /* 0x00007a00ff0677ac */ /* 0x000e220008000a00 */
[----:B------:R-:W-:Y:S02]  /*29c0*/  MOV R18, R14 ;  /* 0x0000000e00127202 */ /* 0x000fe40000000f00 */
[----:B------:R-:W-:Y:S01]  /*29d0*/  MOV R14, 0x2a10 ;  /* 0x00002a10000e7802 */ /* 0x000fe20000000f00 */
[----:B0-----:R-:W-:Y:S01]  /*29e0*/  IMAD.U32 R16, RZ, RZ, UR6 ;  /* 0x00000006ff107e24 */ /* 0x001fe2000f8e00ff */
[----:B------:R-:W-:-:S07]  /*29f0*/  MOV R17, UR7 ;  /* 0x0000000700117c02 */ /* 0x000fce0008000f00 */
[----:B------:R-:W-:Y:S05]  /*2a00*/  CALL.REL.NOINC `($__internal_0_$__cuda_sm20_div_rn_f64_full) ;  /* 0x0000003c001c7944 */ /* 0x000fea0003c00000 */
[----:B------:R-:W-:Y:S01]  /*2a10*/  IMAD.MOV.U32 R64, RZ, RZ, R16 ;  /* 0x000000ffff407224 */ /* 0x000fe200078e0010 */
[----:B------:R-:W-:-:S07]  /*2a20*/  MOV R65, R15 ;  /* 0x0000000f00417202 */ /* 0x000fce0000000f00 */
.L_x_34:
[----:B------:R-:W-:Y:S05]  /*2a30*/  BSYNC.RECONVERGENT B2 ;  /* 0x0000000000027941 */ /* 0x000fea0003800200 */
.L_x_33:
[----:B------:R0:W5:Y:S01]  /*2a40*/  LDG.E.64 R62, desc[UR20][R20.64+-0x8] ;  /* 0xfffff814143e7981 */ /* 0x000162000c1e1b00 */
[----:B------:R-:W-:Y:S01]  /*2a50*/  DADD R14, -RZ, |R64| ;  /* 0x00000000ff0e7229 */ /* 0x000fe20000000540 */
[----:B------:R-:W-:Y:S09]  /*2a60*/  BSSY.RECONVERGENT B1, `(.L_x_35) ;  /* 0x0000004000017945 */ /* 0x000ff20003800200 */
[----:B------:R-:W-:Y:S01]  /*2a70*/  IMAD.MOV.U32 R16, RZ, RZ, R14 ;  /* 0x000000ffff107224 */ /* 0x000fe200078e000e */
[----:B0-----:R-:W-:-:S07]  /*2a80*/  MOV R14, 0x2aa0 ;  /* 0x00002aa0000e7802 */ /* 0x001fce0000000f00 */
[----:B-----5:R-:W-:Y:S05]  /*2a90*/  CALL.REL.NOINC `($_Z12momCollisionPdS_S_S_S_S_S_S_iiidS_S_S_S_S_S_S_S_S_S_iddS_S_S_S_S_S_i$__internal_accurate_pow) ;  /* 0x0000004000907944 */ /* 0x020fea0003c00000 */
[----:B------:R-:W-:Y:S05]  /*2aa0*/  BSYNC.RECONVERGENT B1 ;  /* 0x0000000000017941 */ /* 0x000fea0003800200 */
.L_x_35:
[C---:B------:R-:W-:Y:S01]  /*2ab0*/  DADD R18, R64.reuse, 2 ;  /* 0x4000000040127429 */ /* 0x040fe20000000000 */
[----:B------:R0:W1:Y:S01]  /*2ac0*/  MUFU.RCP64H R50, R29 ;  /* 0x0000001d00327308 */ /* 0x0000620000001800 */
[----:B------:R-:W-:Y:S01]  /*2ad0*/  DSETP.NEU.AND P1, PT, R64, RZ, PT ;  /* 0x000000ff4000722a */ /* 0x000fe20003f2d000 */
[----:B------:R-:W-:Y:S05]  /*2ae0*/  BSSY.RECONVERGENT B1, `(.L_x_36) ;  /* 0x000000c000017945 */ /* 0x000fea0003800200 */
[----:B------:R-:W-:Y:S02]  /*2af0*/  FSEL R16, R16, RZ, P1 ;  /* 0x000000ff10107208 */ /* 0x000fe40000800000 */
[----:B------:R-:W-:-:S02]  /*2b00*/  LOP3.LUT R18, R19, 0x7ff00000, RZ, 0xc0, !PT ;  /* 0x7ff0000013127812 */ /* 0x000fc400078ec0ff */
[----:B------:R-:W-:Y:S02]  /*2b10*/  FSEL R17, R15, RZ, P1 ;  /* 0x000000ff0f117208 */ /* 0x000fe40000800000 */
[----:B------:R-:W-:-:S13]  /*2b20*/  ISETP.NE.AND P2, PT, R18, 0x7ff00000, PT ;  /* 0x7ff000001200780c */ /* 0x000fda0003f45270 */
[----:B01----:R-:W-:Y:S05]  /*2b30*/  @P2 BRA `(.L_x_37) ;  /* 0x0000000000182947 */ /* 0x003fea0003800000 */
[----:B------:R-:W-:-:S14]  /*2b40*/  DSETP.NAN.AND P1, PT, R64, R64, PT ;  /* 0x000000404000722a */ /* 0x000fdc0003f28000 */
[----:B------:R-:W-:Y:S01]  /*2b50*/  @P1 DADD R16, R64, 2 ;  /* 0x4000000040101429 */ /* 0x000fe20000000000 */
[----:B------:R-:W-:Y:S10]  /*2b60*/  @P1 BRA `(.L_x_37) ;  /* 0x00000000000c1947 */ /* 0x000ff40003800000 */
[----:B------:R-:W-:-:S14]  /*2b70*/  DSETP.NEU.AND P1, PT, |R64|, +INF , PT ;  /* 0x7ff000004000742a */ /* 0x000fdc0003f2d200 */
[----:B------:R-:W-:Y:S01]  /*2b80*/  @!P1 MOV R16, 0x0 ;  /* 0x0000000000109802 */ /* 0x000fe20000000f00 */
[----:B------:R-:W-:-:S07]  /*2b90*/  @!P1 IMAD.MOV.U32 R17, RZ, RZ, 0x7ff00000 ;  /* 0x7ff00000ff119424 */ /* 0x000fce00078e00ff */
.L_x_37:
[----:B------:R-:W-:Y:S05]  /*2ba0*/  BSYNC.RECONVERGENT B1 ;  /* 0x0000000000017941 */ /* 0x000fea0003800200 */
.L_x_36:
[----:B------:R-:W-:Y:S01]  /*2bb0*/  DMUL R16, R16, 0.5 ;  /* 0x3fe0000010107828 */ /* 0x000fe20000000000 */
[----:B------:R-:W-:Y:S01]  /*2bc0*/  MOV R14, 0x1 ;  /* 0x00000001000e7802 */ /* 0x000fe20000000f00 */
[----:B------:R-:W-:Y:S01]  /*2bd0*/  DSETP.NEU.AND P1, PT, R64, 1, PT ;  /* 0x3ff000004000742a */ /* 0x000fe20003f2d000 */
[----:B------:R-:W-:Y:S01]  /*2be0*/  IMAD.MOV.U32 R15, RZ, RZ, R50 ;  /* 0x000000ffff0f7224 */ /* 0x000fe200078e0032 */
[----:B------:R-:W-:Y:S01]  /*2bf0*/  DADD R44, -R38, R44 ;  /* 0x00000000262c7229 */ /* 0x000fe2000000012c */
[----:B------:R-:W-:Y:S01]  /*2c00*/  BSSY.RECONVERGENT B2, `(.L_x_38) ;  /* 0x0000020000027945 */ /* 0x000fe20003800200 */
[----:B------:R-:W-:Y:S02]  /*2c10*/  DADD R46, -R40, R46 ;  /* 0x00000000282e7229 */ /* 0x000fe4000000012e */
[----:B------:R-:W-:Y:S02]  /*2c20*/  DADD R48, -R36, R48 ;  /* 0x0000000024307229 */ /* 0x000fe40000000130 */
[----:B------:R-:W-:-:S02]  /*2c30*/  FSEL R18, R16, RZ, P1 ;  /* 0x000000ff10127208 */ /* 0x000fc40000800000 */
[----:B------:R-:W-:Y:S01]  /*2c40*/  FSEL R19, R17, 1.75, P1 ;  /* 0x3fe0000011137808 */ /* 0x000fe20000800000 */
[----:B------:R-:W-:Y:S02]  /*2c50*/  DFMA R16, -R28, R14, 1 ;  /* 0x3ff000001c10742b */ /* 0x000fe4000000010e */
[----:B------:R-:W-:-:S03]  /*2c60*/  DMUL R44, R32, R44 ;  /* 0x0000002c202c7228 */ /* 0x000fc60000000000 */
[----:B------:R-:W-:-:S03]  /*2c70*/  DADD R64, R64, R18 ;  /* 0x0000000040407229 */ /* 0x000fc60000000012 */
[----:B------:R-:W-:Y:S02]  /*2c80*/  DFMA R16, R16, R16, R16 ;  /* 0x000000101010722b */ /* 0x000fe40000000010 */
[----:B------:R-:W-:-:S03]  /*2c90*/  DFMA R44, R34, R46, R44 ;  /* 0x0000002e222c722b */ /* 0x000fc6000000002c */
[----:B------:R-:W-:-:S03]  /*2ca0*/  DADD R64, R64, -R2 ;  /* 0x0000000040407229 */ /* 0x000fc60000000802 */
[----:B------:R-:W-:Y:S02]  /*2cb0*/  DFMA R14, R14, R16, R14 ;  /* 0x000000100e0e722b */ /* 0x000fe4000000000e */
[----:B------:R-:W-:-:S03]  /*2cc0*/  DFMA R44, R30, R48, R44 ;  /* 0x000000301e2c722b */ /* 0x000fc6000000002c */
[----:B------:R-:W-:-:S03]  /*2cd0*/  DFMA R64, R64, R42, R42 ;  /* 0x0000002a4040722b */ /* 0x000fc6000000002a */
[----:B------:R-:W-:-:S05]  /*2ce0*/  DFMA R16, -R28, R14, 1 ;  /* 0x3ff000001c10742b */ /* 0x000fca000000010e */
[----:B------:R-:W-:-:S03]  /*2cf0*/  DMUL R62, R62, R64 ;  /* 0x000000403e3e7228 */ /* 0x000fc60000000000 */
[----:B------:R-:W-:-:S05]  /*2d00*/  DFMA R16, R14, R16, R14 ;  /* 0x000000100e10722b */ /* 0x000fca000000000e */
[----:B------:R-:W-:-:S08]  /*2d10*/  DMUL R18, R62, R44 ;  /* 0x0000002c3e127228 */ /* 0x000fd00000000000 */
[----:B------:R-:W-:Y:S02]  /*2d20*/  DMUL R54, R18, R16 ;  /* 0x0000001012367228 */ /* 0x000fe40000000000 */
[----:B------:R-:W-:-:S06]  /*2d30*/  FSETP.GEU.AND P2, PT, |R19|, 6.5827683646048100446e-37, PT ;  /* 0x036000001300780b */ /* 0x000fcc0003f4e200 */
[----:B------:R-:W-:-:S08]  /*2d40*/  DFMA R14, -R28, R54, R18 ;  /* 0x000000361c0e722b */ /* 0x000fd00000000112 */
[----:B------:R-:W-:-:S10]  /*2d50*/  DFMA R54, R16, R14, R54 ;  /* 0x0000000e1036722b */ /* 0x000fd40000000036 */
[----:B------:R-:W-:-:S05]  /*2d60*/  FFMA R14, RZ, R29, R55 ;  /* 0x0000001dff0e7223 */ /* 0x000fca0000000037 */
[----:B------:R-:W-:-:S13]  /*2d70*/  FSETP.GT.AND P1, PT, |R14|, 1.469367938527859385e-39, PT ;  /* 0x001000000e00780b */ /* 0x000fda0003f24200 */
[----:B------:R-:W-:Y:S05]  /*2d80*/  @P1 BRA P2, `(.L_x_39) ;  /* 0x00000000001c1947 */ /* 0x000fea0001000000 */
[----:B------:R-:W-:Y:S01]  /*2d90*/  MOV R15, R19 ;  /* 0x00000013000f7202 */ /* 0x000fe20000000f00 */
[----:B------:R-:W-:Y:S01]  /*2da0*/  IMAD.MOV.U32 R16, RZ, RZ, R28 ;  /* 0x000000ffff107224 */ /* 0x000fe200078e001c */
[----:B------:R-:W-:Y:S02]  /*2db0*/  MOV R17, R29 ;  /* 0x0000001d00117202 */ /* 0x000fe40000000f00 */
[----:B------:R-:W-:-:S07]  /*2dc0*/  MOV R14, 0x2de0 ;  /* 0x00002de0000e7802 */ /* 0x000fce0000000f00 */
[----:B------:R-:W-:Y:S05]  /*2dd0*/  CALL.REL.NOINC `($__internal_0_$__cuda_sm20_div_rn_f64_full) ;  /* 0x0000003800287944 */ /* 0x000fea0003c00000 */
[----:B------:R-:W-:Y:S01]  /*2de0*/  IMAD.MOV.U32 R54, RZ, RZ, R16 ;  /* 0x000000ffff367224 */ /* 0x000fe200078e0010 */
[----:B------:R-:W-:-:S07]  /*2df0*/  MOV R55, R15 ;  /* 0x0000000f00377202 */ /* 0x000fce0000000f00 */
.L_x_39:
[----:B------:R-:W-:Y:S05]  /*2e00*/  BSYNC.RECONVERGENT B2 ;  /* 0x0000000000027941 */ /* 0x000fea0003800200 */
.L_x_38:
[----:B------:R-:W2:Y:S01]  /*2e10*/  LDG.E.64 R44, desc[UR20][R26.64] ;  /* 0x000000141a2c7981 */ /* 0x000ea2000c1e1b00 */
[----:B------:R-:W0:Y:S01]  /*2e20*/  LDC.64 R16, c[0x0][0x3b8] ;  /* 0x0000ee00ff107b82 */ /* 0x000e220000000a00 */
[----:B------:R-:W1:Y:S02]  /*2e30*/  LDCU UR4, c[0x0][0x3d4] ;  /* 0x00007a80ff0477ac */ /* 0x000e640008000800 */
[----:B------:R-:W3:Y:S04]  /*2e40*/  LDG.E.64 R46, desc[UR20][R24.64] ;  /* 0x00000014182e7981 */ /* 0x000ee8000c1e1b00 */
[----:B------:R-:W4:Y:S01]  /*2e50*/  LDG.E.64 R48, desc[UR20][R22.64] ;  /* 0x0000001416307981 */ /* 0x000f22000c1e1b00 */
[----:B------:R-:W5:Y:S01]  /*2e60*/  LDC.64 R18, c[0x0][0x3d0] ;  /* 0x0000f400ff127b82 */ /* 0x000f620000000a00 */
[----:B0-----:R-:W-:-:S06]  /*2e70*/  IMAD.WIDE R16, R12, 0x8, R16 ;  /* 0x000000080c107825 */ /* 0x001fcc00078e0210 */
[----:B------:R-:W4:Y:S01]  /*2e80*/  LDG.E.64 R16, desc[UR20][R16.64] ;  /* 0x0000001410107981 */ /* 0x000f22000c1e1b00 */
[----:B-1----:R-:W5:Y:S01]  /*2e90*/  MUFU.RCP64H R53, UR4 ;  /* 0x0000000400357d08 */ /* 0x002f620008001800 */
[----:B------:R-:W-:Y:S01]  /*2ea0*/  IMAD.MOV.U32 R52, RZ, RZ, 0x1 ;  /* 0x00000001ff347424 */ /* 0x000fe200078e00ff */
[----:B------:R-:W-:Y:S01]  /*2eb0*/  DFMA R54, R54, -0.5, R62 ;  /* 0xbfe000003636782b */ /* 0x000fe2000000003e */
[----:B------:R-:W-:Y:S04]  /*2ec0*/  BSSY.RECONVERGENT B2, `(.L_x_40) ;  /* 0x000001a000027945 */ /* 0x000fe80003800200 */
[----:B-----5:R-:W-:-:S08]  /*2ed0*/  DFMA R50, R52, -R18, 1 ;  /* 0x3ff000003432742b */ /* 0x020fd00000000812 */
        /* <DEDUP_REMOVED lines=8> */
[----:B------:R-:W-:Y:S01]  /*2f60*/  FSETP.GEU.AND P2, PT, |R15|, 6.5827683646048100446e-37, PT ;  /* 0x036000000f00780b */ /* 0x000fe20003f4e200 */
[----:B------:R-:W-:-:S05]  /*2f70*/  DADD R16, -R54, R16 ;  /* 0x0000000036107229 */ /* 0x000fca0000000110 */
[----:B------:R-:W-:Y:S02]  /*2f80*/  DFMA R18, R64, -R18, R14 ;  /* 0x800000124012722b */ /* 0x000fe4000000000e */
[----:B------:R0:W-:Y:S06]  /*2f90*/  STL.64 [R11+-0x8], R16 ;  /* 0xfffff8100b007387 */ /* 0x0001ec0000100a00 */
[----:B------:R-:W-:-:S10]  /*2fa0*/  DFMA R64, R52, R18, R64 ;  /* 0x000000123440722b */ /* 0x000fd40000000040 */
[----:B------:R-:W-:-:S05]  /*2fb0*/  FFMA R18, RZ, UR4, R65 ;  /* 0x00000004ff127c23 */ /* 0x000fca0008000041 */
[----:B------:R-:W-:-:S13]  /*2fc0*/  FSETP.GT.AND P1, PT, |R18|, 1.469367938527859385e-39, PT ;  /* 0x001000001200780b */ /* 0x000fda0003f24200 */
[----:B0-----:R-:W-:Y:S05]  /*2fd0*/  @P1 BRA P2, `(.L_x_41) ;  /* 0x0000000000201947 */ /* 0x001fea0001000000 */
        /* <DEDUP_REMOVED lines=8> */
.L_x_41:
[----:B------:R-:W-:Y:S05]  /*3060*/  BSYNC.RECONVERGENT B2 ;  /* 0x0000000000027941 */ /* 0x000fea0003800200 */
.L_x_40:
[----:B------:R0:W5:Y:S01]  /*3070*/  LDG.E.64 R62, desc[UR20][R20.64] ;  /* 0x00000014143e7981 */ /* 0x000162000c1e1b00 */
[----:B------:R-:W-:Y:S01]  /*3080*/  DADD R14, -RZ, |R64| ;  /* 0x00000000ff0e7229 */ /* 0x000fe20000000540 */
[----:B------:R-:W-:Y:S09]  /*3090*/  BSSY.RECONVERGENT B1, `(.L_x_42) ;  /* 0x0000004000017945 */ /* 0x000ff20003800200 */
[----:B------:R-:W-:Y:S01]  /*30a0*/  IMAD.MOV.U32 R16, RZ, RZ, R14 ;  /* 0x000000ffff107224 */ /* 0x000fe200078e000e */
[----:B0-----:R-:W-:-:S07]  /*30b0*/  MOV R14, 0x30d0 ;  /* 0x000030d0000e7802 */ /* 0x001fce0000000f00 */
[----:B-----5:R-:W-:Y:S05]  /*30c0*/  CALL.REL.NOINC `($_Z12momCollisionPdS_S_S_S_S_S_S_iiidS_S_S_S_S_S_S_S_S_S_iddS_S_S_S_S_S_i$__internal_accurate_pow) ;  /* 0x0000003c00047944 */ /* 0x020fea0003c00000 */
[----:B------:R-:W-:Y:S05]  /*30d0*/  BSYNC.RECONVERGENT B1 ;  /* 0x0000000000017941 */ /* 0x000fea0003800200 */
.L_x_42:
[C---:B------:R-:W-:Y:S01]  /*30e0*/  DADD R18, R64.reuse, 2 ;  /* 0x4000000040127429 */ /* 0x040fe20000000000 */
[----:B------:R-:W-:Y:S01]  /*30f0*/  BSSY.RECONVERGENT B1, `(.L_x_43) ;  /* 0x000000f000017945 */ /* 0x000fe20003800200 */
[----:B------:R-:W-:-:S06]  /*3100*/  DSETP.NEU.AND P1, PT, R64, RZ, PT ;  /* 0x000000ff4000722a */ /* 0x000fcc0003f2d000 */
[----:B------:R-:W-:Y:S02]  /*3110*/  FSEL R16, R16, RZ, P1 ;  /* 0x000000ff10107208 */ /* 0x000fe40000800000 */
[----:B------:R-:W-:Y:S02]  /*3120*/  LOP3.LUT R18, R19, 0x7ff00000, RZ, 0xc0, !PT ;  /* 0x7ff0000013127812 */ /* 0x000fe400078ec0ff */
[----:B------:R-:W-:Y:S02]  /*3130*/  FSEL R17, R15, RZ, P1 ;  /* 0x000000ff0f117208 */ /* 0x000fe40000800000 */
[----:B------:R-:W-:-:S13]  /*3140*/  ISETP.NE.AND P2, PT, R18, 0x7ff00000, PT ;  /* 0x7ff000001200780c */ /* 0x000fda0003f45270 */
[----:B------:R-:W-:Y:S05]  /*3150*/  @P2 BRA `(.L_x_44) ;  /* 0x0000000000202947 */ /* 0x000fea0003800000 */
[----:B------:R-:W-:-:S14]  /*3160*/  DSETP.NAN.AND P1, PT, R64, R64, PT ;  /* 0x000000404000722a */ /* 0x000fdc0003f28000 */
[----:B------:R-:W-:Y:S05]  /*3170*/  @P1 BRA `(.L_x_45) ;  /* 0x0000000000141947 */ /* 0x000fea0003800000 */
[----:B------:R-:W-:-:S14]  /*3180*/  DSETP.NEU.AND P1, PT, |R64|, +INF , PT ;  /* 0x7ff000004000742a */ /* 0x000fdc0003f2d200 */
[----:B------:R-:W-:Y:S05]  /*3190*/  @P1 BRA `(.L_x_44) ;  /* 0x0000000000101947 */ /* 0x000fea0003800000 */
[----:B------:R-:W-:Y:S01]  /*31a0*/  MOV R16, 0x0 ;  /* 0x0000000000107802 */ /* 0x000fe20000000f00 */
[----:B------:R-:W-:Y:S01]  /*31b0*/  IMAD.MOV.U32 R17, RZ, RZ, 0x7ff00000 ;  /* 0x7ff00000ff117424 */ /* 0x000fe200078e00ff */
[----:B------:R-:W-:Y:S06]  /*31c0*/  BRA `(.L_x_44) ;  /* 0x0000000000047947 */ /* 0x000fec0003800000 */
.L_x_45:
[----:B------:R-:W-:-:S11]  /*31d0*/  DADD R16, R64, 2 ;  /* 0x4000000040107429 */ /* 0x000fd60000000000 */
.L_x_44:
[----:B------:R-:W-:Y:S05]  /*31e0*/  BSYNC.RECONVERGENT B1 ;  /* 0x0000000000017941 */ /* 0x000fea0003800200 */
.L_x_43:
[----:B------:R-:W0:Y:S01]  /*31f0*/  MUFU.RCP64H R15, R29 ;  /* 0x0000001d000f7308 */ /* 0x000e220000001800 */
[----:B------:R-:W-:Y:S01]  /*3200*/  DMUL R16, R16, 0.5 ;  /* 0x3fe0000010107828 */ /* 0x000fe20000000000 */
[----:B------:R-:W-:Y:S01]  /*3210*/  MOV R14, 0x1 ;  /* 0x00000001000e7802 */ /* 0x000fe20000000f00 */
[----:B------:R-:W-:Y:S01]  /*3220*/  DSETP.NEU.AND P1, PT, R64, 1, PT ;  /* 0x3ff000004000742a */ /* 0x000fe20003f2d000 */
[----:B------:R-:W1:Y:S01]  /*3230*/  LDCU UR4, c[0x0][0x428] ;  /* 0x00008500ff0477ac */ /* 0x000e620008000800 */
[----:B------:R-:W-:Y:S01]  /*3240*/  DADD R44, -R38, R44 ;  /* 0x00000000262c7229 */ /* 0x000fe2000000012c */
[----:B------:R-:W-:Y:S01]  /*3250*/  BSSY.RECONVERGENT B2, `(.L_x_46) ;  /* 0x0000021000027945 */ /* 0x000fe20003800200 */
[----:B------:R-:W-:Y:S02]  /*3260*/  DADD R46, -R40, R46 ;  /* 0x00000000282e7229 */ /* 0x000fe4000000012e */
[----:B------:R-:W-:Y:S02]  /*3270*/  DADD R48, -R36, R48 ;  /* 0x0000000024307229 */ /* 0x000fe40000000130 */
[----:B------:R-:W-:-:S02]  /*3280*/  FSEL R18, R16, RZ, P1 ;  /* 0x000000ff10127208 */ /* 0x000fc40000800000 */
[----:B------:R-:W-:Y:S01]  /*3290*/  FSEL R19, R17, 1.75, P1 ;  /* 0x3fe0000011137808 */ /* 0x000fe20000800000 */
[----:B------:R-:W-:Y:S02]  /*32a0*/  DMUL R44, R32, R44 ;  /* 0x0000002c202c7228 */ /* 0x000fe40000000000 */
[----:B0-----:R-:W-:-:S03]  /*32b0*/  DFMA R16, -R28, R14, 1 ;  /* 0x3ff000001c10742b */ /* 0x001fc6000000010e */
[----:B------:R-:W-:-:S03]  /*32c0*/  DADD R64, R64, R18 ;  /* 0x0000000040407229 */ /* 0x000fc60000000012 */
[----:B------:R-:W-:Y:S01]  /*32d0*/  DFMA R44, R34, R46, R44 ;  /* 0x0000002e222c722b */ /* 0x000fe2000000002c */
[----:B-1----:R-:W-:Y:S01]  /*32e0*/  ULOP3.LUT UR4, UR4, 0x7ffffffe, URZ, 0xc0, !UPT ;  /* 0x7ffffffe04047892 */ /* 0x002fe2000f8ec0ff */
[----:B------:R-:W-:-:S03]  /*32f0*/  DFMA R16, R16, R16, R16 ;  /* 0x000000101010722b */ /* 0x000fc60000000010 */
[----:B------:R-:W-:-:S03]  /*3300*/  DADD R64, R64, -R2 ;  /* 0x0000000040407229 */ /* 0x000fc60000000802 */
[----:B------:R-:W-:Y:S02]  /*3310*/  DFMA R44, R30, R48, R44 ;  /* 0x000000301e2c722b */ /* 0x000fe4000000002c */
[----:B------:R-:W-:-:S03]  /*3320*/  DFMA R14, R14, R16, R14 ;  /* 0x000000100e0e722b */ /* 0x000fc6000000000e */
[----:B------:R-:W-:-:S05]  /*3330*/  DFMA R64, R64, R42, R42 ;  /* 0x0000002a4040722b */ /* 0x000fca000000002a */
[----:B------:R-:W-:-:S03]  /*3340*/  DFMA R16, -R28, R14, 1 ;  /* 0x3ff000001c10742b */ /* 0x000fc6000000010e */
[----:B------:R-:W-:-:S05]  /*3350*/  DMUL R62, R62, R64 ;  /* 0x000000403e3e7228 */ /* 0x000fca0000000000 */
[----:B------:R-:W-:-:S03]  /*3360*/  DFMA R46, R14, R16, R14 ;  /* 0x000000100e2e722b */ /* 0x000fc6000000000e */
[----:B------:R-:W-:Y:S01]  /*3370*/  DMUL R18, R62, R44 ;  /* 0x0000002c3e127228 */ /* 0x000fe20000000000 */
[----:B------:R-:W-:-:S07]  /*3380*/  IMAD.U32 R44, RZ, RZ, UR4 ;  /* 0x00000004ff2c7e24 */ /* 0x000fce000f8e00ff */
        /* <DEDUP_REMOVED lines=12> */
[----:B------:R-:W-:-:S07]  /*3450*/  IMAD.MOV.U32 R14, RZ, RZ, R16 ;  /* 0x000000ffff0e7224 */ /* 0x000fce00078e0010 */
.L_x_47:
[----:B------:R-:W-:Y:S05]  /*3460*/  BSYNC.RECONVERGENT B2 ;  /* 0x0000000000027941 */ /* 0x000fea0003800200 */
.L_x_46:
[----:B------:R-:W0:Y:S02]  /*3470*/  LDC.64 R16, c[0x0][0x3b8] ;  /* 0x0000ee00ff107b82 */ /* 0x000e240000000a00 */
[----:B0-----:R-:W-:-:S06]  /*3480*/  IMAD.WIDE R16, R10, 0x8, R16 ;  /* 0x000000080a107825 */ /* 0x001fcc00078e0210 */
[----:B------:R-:W2:Y:S01]  /*3490*/  LDG.E.64 R16, desc[UR20][R16.64] ;  /* 0x0000001410107981 */ /* 0x000ea2000c1e1b00 */
[----:B------:R-:W-:Y:S01]  /*34a0*/  IADD3 R24, P1, PT, R24, 0x10, RZ ;  /* 0x0000001018187810 */ /* 0x000fe20007f3e0ff */
[----:B------:R-:W-:Y:S01]  /*34b0*/  DFMA R14, R14, -0.5, R62 ;  /* 0xbfe000000e0e782b */ /* 0x000fe2000000003e */
[----:B------:R-:W-:Y:S01]  /*34c0*/  IADD3 R13, PT, PT, R13, 0x2, RZ ;  /* 0x000000020d0d7810 */ /* 0x000fe20007ffe0ff */
[----:B------:R-:W-:Y:S01]  /*34d0*/  IMAD R12, R9, 0x2, R12 ;  /* 0x00000002090c7824 */ /* 0x000fe200078e020c */
[----:B------:R-:W-:Y:S01]  /*34e0*/  IADD3 R20, P3, PT, R20, 0x10, RZ ;  /* 0x0000001014147810 */ /* 0x000fe20007f7e0ff */
[----:B------:R-:W-:Y:S01]  /*34f0*/  IMAD.X R25, RZ, RZ, R25, P1 ;  /* 0x000000ffff197224 */ /* 0x000fe200008e0619 */
[----:B------:R-:W-:Y:S02]  /*3500*/  ISETP.NE.AND P1, PT, R13, RZ, PT ;  /* 0x000000ff0d00720c */ /* 0x000fe40003f25270 */
[----:B------:R-:W-:Y:S01]  /*3510*/  IADD3 R26, P2, PT, R26, 0x10, RZ ;  /* 0x000000101a1a7810 */ /* 0x000fe20007f5e0ff */
[----:B------:R-:W-:Y:S01]  /*3520*/  IMAD.X R21, RZ, RZ, R21, P3 ;  /* 0x000000ffff157224 */ /* 0x000fe200018e0615 */
[----:B------:R-:W-:-:S02]  /*3530*/  IADD3 R22, P4, PT, R22, 0x10, RZ ;  /* 0x0000001016167810 */ /* 0x000fc40007f9e0ff */
[----:B------:R-:W-:Y:S02]  /*3540*/  IADD3.X R27, PT, PT, RZ, R27, RZ, P2, !PT ;  /* 0x0000001bff1b7210 */ /* 0x000fe400017fe4ff */
[----:B------:R-:W-:Y:S02]  /*3550*/  IADD3.X R23, PT, PT, RZ, R23, RZ, P4, !PT ;  /* 0x00000017ff177210 */ /* 0x000fe400027fe4ff */
[----:B------:R-:W-:Y:S01]  /*3560*/  LEA R10, R9, R10, 0x1 ;  /* 0x0000000a090a7211 */ /* 0x000fe200078e08ff */
[----:B--2---:R-:W-:-:S07]  /*3570*/  DADD R14, -R14, R16 ;  /* 0x000000000e0e7229 */ /* 0x004fce0000000110 */
[----:B------:R0:W-:Y:S02]  /*3580*/  STL.64 [R11], R14 ;  /* 0x0000000e0b007387 */ /* 0x0001e40000100a00 */
[----:B0-----:R-:W-:Y:S01]  /*3590*/  VIADD R11, R11, 0x10 ;  /* 0x000000100b0b7836 */ /* 0x001fe20000000000 */
[----:B------:R-:W-:Y:S06]  /*35a0*/  @P1 BRA `(.L_x_48) ;  /* 0xfffffff000a41947 */ /* 0x000fec000383ffff */
.L_x_32:
[----:B------:R-:W0:Y:S02]  /*35b0*/  LDCU UR4, c[0x0][0x428] ;  /* 0x00008500ff0477ac */ /* 0x000e240008000800 */
[----:B0-----:R-:W-:-:S04]  /*35c0*/  ULOP3.LUT UR4, UR4, 0x1, URZ, 0xc0, !UPT ;  /* 0x0000000104047892 */ /* 0x001fc8000f8ec0ff */
[----:B------:R-:W-:-:S09]  /*35d0*/  UISETP.NE.U32.AND UP0, UPT, UR4, 0x1, UPT ;  /* 0x000000010400788c */ /* 0x000fd2000bf05070 */
[----:B------:R-:W-:Y:S05]  /*35e0*/  BRA.U UP0, `(.L_x_25) ;  /* 0x0000000500c47547 */ /* 0x000fea000b800000 */
[----:B------:R-:W0:Y:S01]  /*35f0*/  LDC.64 R12, c[0x0][0x3e0] ;  /* 0x0000f800ff0c7b82 */ /* 0x000e220000000a00 */
[----:B------:R-:W4:Y:S07]  /*3600*/  LDCU UR4, c[0x0][0x3d4] ;  /* 0x00007a80ff0477ac */ /* 0x000f2e0008000800 */
[----:B------:R-:W5:Y:S08]  /*3610*/  LDC.64 R20, c[0x0][0x3d8] ;  /* 0x0000f600ff147b82 */ /* 0x000f700000000a00 */
[----:B-123--:R-:W1:Y:S01]  /*3620*/  LDC.64 R10, c[0x0][0x3e8] ;  /* 0x0000fa00ff0a7b82 */ /* 0x00ee620000000a00 */
[----:B0-----:R-:W-:-:S07]  /*3630*/  IMAD.WIDE.U32 R12, R44, 0x8, R12 ;  /* 0x000000082c0c7825 */ /* 0x001fce00078e000c */
[----:B------:R-:W0:Y:S01]  /*3640*/  LDC.64 R22, c[0x0][0x3d0] ;  /* 0x0000f400ff167b82 */ /* 0x000e220000000a00 */
[----:B------:R-:W2:Y:S01]  /*3650*/  LDG.E.64 R12, desc[UR20][R12.64] ;  /* 0x000000140c0c7981 */ /* 0x000ea2000c1e1b00 */
[----:B-----5:R-:W-:-:S06]  /*3660*/  IMAD.WIDE.U32 R20, R44, 0x8, R20 ;  /* 0x000000082c147825 */ /* 0x020fcc00078e0014 */
[----:B------:R-:W3:Y:S01]  /*3670*/  LDG.E.64 R20, desc[UR20][R20.64] ;  /* 0x0000001414147981 */ /* 0x000ee2000c1e1b00 */
[----:B-1----:R-:W-:-:S06]  /*3680*/  IMAD.WIDE.U32 R10, R44, 0x8, R10 ;  /* 0x000000082c0a7825 */ /* 0x002fcc00078e000a */
[----:B------:R-:W5:Y:S01]  /*3690*/  LDG.E.64 R10, desc[UR20][R10.64] ;  /* 0x000000140a0a7981 */ /* 0x000f62000c1e1b00 */
[----:B----4-:R-:W0:Y:S01]  /*36a0*/  MUFU.RCP64H R17, UR4 ;  /* 0x0000000400117d08 */ /* 0x010e220008001800 */
[----:B------:R-:W-:Y:S01]  /*36b0*/  MOV R16, 0x1 ;  /* 0x0000000100107802 */ /* 0x000fe20000000f00 */
[----:B------:R-:W-:Y:S05]  /*36c0*/  BSSY.RECONVERGENT B2, `(.L_x_49) ;  /* 0x0000018000027945 */ /* 0x000fea0003800200 */
[----:B0-----:R-:W-:-:S08]  /*36d0*/  DFMA R14, R16, -R22, 1 ;  /* 0x3ff00000100e742b */ /* 0x001fd00000000816 */
[----:B------:R-:W-:-:S08]  /*36e0*/  DFMA R18, R14, R14, R14 ;  /* 0x0000000e0e12722b */ /* 0x000fd0000000000e */
[----:B------:R-:W-:-:S08]  /*36f0*/  DFMA R16, R16, R18, R16 ;  /* 0x000000121010722b */ /* 0x000fd00000000010 */
[----:B------:R-:W-:-:S08]  /*3700*/  DFMA R24, R16, -R22, 1 ;  /* 0x3ff000001018742b */ /* 0x000fd00000000816 */
[----:B------:R-:W-:Y:S02]  /*3710*/  DFMA R16, R16, R24, R16 ;  /* 0x000000181010722b */ /* 0x000fe40000000010 */
[----:B--2---:R-:W-:-:S08]  /*3720*/  DMUL R14, R38, R12 ;  /* 0x0000000c260e7228 */ /* 0x004fd00000000000 */
[----:B---3--:R-:W-:-:S08]  /*3730*/  DFMA R14, R40, R20, R14 ;  /* 0x00000014280e722b */ /* 0x008fd0000000000e */
[----:B-----5:R-:W-:-:S08]  /*3740*/  DFMA R18, R36, R10, R14 ;  /* 0x0000000a2412722b */ /* 0x020fd0000000000e */
        /* <DEDUP_REMOVED lines=8> */
[----:B------:R-:W-:Y:S01]  /*37d0*/  IMAD.MOV.U32 R15, RZ, RZ, R19 ;  /* 0x000000ffff0f7224 */ /* 0x000fe200078e0013 */
[----:B------:R-:W-:Y:S02]  /*37e0*/  MOV R14, 0x3820 ;  /* 0x00003820000e7802 */ /* 0x000fe40000000f00 */
[----:B0-----:R-:W-:Y:S01]  /*37f0*/  MOV R16, UR6 ;  /* 0x0000000600107c02 */ /* 0x001fe20008000f00 */
[----:B------:R-:W-:-:S07]  /*3800*/  IMAD.U32 R17, RZ, RZ, UR7 ;  /* 0x00000007ff117e24 */ /* 0x000fce000f8e00ff */
[----:B------:R-:W-:Y:S05]  /*3810*/  CALL.REL.NOINC `($__internal_0_$__cuda_sm20_div_rn_f64_full) ;  /* 0x0000002c00987944 */ /* 0x000fea0003c00000 */
[----:B------:R-:W-:Y:S01]  /*3820*/  MOV R24, R16 ;  /* 0x0000001000187202 */ /* 0x000fe20000000f00 */
[----:B------:R-:W-:-:S07]  /*3830*/  IMAD.MOV.U32 R25, RZ, RZ, R15 ;  /* 0x000000ffff197224 */ /* 0x000fce00078e000f */
.L_x_50:
[----:B------:R-:W-:Y:S05]  /*3840*/  BSYNC.RECONVERGENT B2 ;  /* 0x0000000000027941 */ /* 0x000fea0003800200 */
.L_x_49:
[----:B------:R-:W0:Y:S02]  /*3850*/  LDC.64 R22, c[0x0][0x3f0] ;  /* 0x0000fc00ff167b82 */ /* 0x000e240000000a00 */
[----:B0-----:R-:W-:-:S06]  /*3860*/  IMAD.WIDE.U32 R22, R44, 0x8, R22 ;  /* 0x000000082c167825 */ /* 0x001fcc00078e0016 */
[----:B------:R-:W5:Y:S01]  /*3870*/  LDG.E.64 R22, desc[UR20][R22.64] ;  /* 0x0000001416167981 */ /* 0x000f62000c1e1b00 */
[----:B------:R-:W-:Y:S01]  /*3880*/  DADD R14, -RZ, |R24| ;  /* 0x00000000ff0e7229 */ /* 0x000fe20000000518 */
[----:B------:R-:W-:Y:S09]  /*3890*/  BSSY.RECONVERGENT B1, `(.L_x_51) ;  /* 0x0000004000017945 */ /* 0x000ff20003800200 */
[----:B------:R-:W-:-:S02]  /*38a0*/  MOV R16, R14 ;  /* 0x0000000e00107202 */ /* 0x000fc40000000f00 */
[----:B------:R-:W-:-:S07]  /*38b0*/  MOV R14, 0x38d0 ;  /* 0x000038d0000e7802 */ /* 0x000fce0000000f00 */
[----:B-----5:R-:W-:Y:S05]  /*38c0*/  CALL.REL.NOINC `($_Z12momCollisionPdS_S_S_S_S_S_S_iiidS_S_S_S_S_S_S_S_S_S_iddS_S_S_S_S_S_i$__internal_accurate_pow) ;  /* 0x0000003400047944 */ /* 0x020fea0003c00000 */
[----:B------:R-:W-:Y:S05]  /*38d0*/  BSYNC.RECONVERGENT B1 ;  /* 0x0000000000017941 */ /* 0x000fea0003800200 */
.L_x_51:
        /* <DEDUP_REMOVED lines=12> */
[----:B------:R-:W-:Y:S01]  /*39a0*/  IMAD.MOV.U32 R16, RZ, RZ, 0x0 ;  /* 0x00000000ff107424 */ /* 0x000fe200078e00ff */
[----:B------:R-:W-:Y:S01]  /*39b0*/  MOV R17, 0x7ff00000 ;  /* 0x7ff0000000117802 */ /* 0x000fe20000000f00 */
[----:B------:R-:W-:Y:S06]  /*39c0*/  BRA `(.L_x_53) ;  /* 0x0000000000047947 */ /* 0x000fec0003800000 */
.L_x_54:
[----:B------:R-:W-:-:S11]  /*39d0*/  DADD R16, R24, 2 ;  /* 0x4000000018107429 */ /* 0x000fd60000000000 */
.L_x_53:
[----:B------:R-:W-:Y:S05]  /*39e0*/  BSYNC.RECONVERGENT B1 ;  /* 0x0000000000017941 */ /* 0x000fea0003800200 */
.L_x_52:
[----:B------:R-:W0:Y:S01]  /*39f0*/  MUFU.RCP64H R15, R29 ;  /* 0x0000001d000f7308 */ /* 0x000e220000001800 */
[----:B------:R-:W-:Y:S01]  /*3a00*/  DMUL R16, R16, 0.5 ;  /* 0x3fe0000010107828 */ /* 0x000fe20000000000 */
[----:B------:R-:W-:Y:S01]  /*3a10*/  IMAD.MOV.U32 R14, RZ, RZ, 0x1 ;  /* 0x00000001ff0e7424 */ /* 0x000fe200078e00ff */
[----:B------:R-:W-:Y:S01]  /*3a20*/  DSETP.NEU.AND P1, PT, R24, 1, PT ;  /* 0x3ff000001800742a */ /* 0x000fe20003f2d000 */
[----:B------:R-:W-:Y:S01]  /*3a30*/  BSSY.RECONVERGENT B2, `(.L_x_55) ;  /* 0x0000020000027945 */ /* 0x000fe20003800200 */
[----:B------:R-:W-:Y:S02]  /*3a40*/  DADD R12, -R38, R12 ;  /* 0x00000000260c7229 */ /* 0x000fe4000000010c */
[----:B------:R-:W-:Y:S02]  /*3a50*/  DADD R20, -R40, R20 ;  /* 0x0000000028147229 */ /* 0x000fe40000000114 */
[----:B------:R-:W-:Y:S02]  /*3a60*/  DADD R10, -R36, R10 ;  /* 0x00000000240a7229 */ /* 0x000fe4000000010a */
[----:B------:R-:W-:-:S02]  /*3a70*/  FSEL R16, R16, RZ, P1 ;  /* 0x000000ff10107208 */ /* 0x000fc40000800000 */
[----:B------:R-:W-:Y:S01]  /*3a80*/  FSEL R17, R17, 1.75, P1 ;  /* 0x3fe0000011117808 */ /* 0x000fe20000800000 */
[----:B------:R-:W-:Y:S02]  /*3a90*/  DMUL R12, R32, R12 ;  /* 0x0000000c200c7228 */ /* 0x000fe40000000000 */
[----:B0-----:R-:W-:-:S03]  /*3aa0*/  DFMA R18, -R28, R14, 1 ;  /* 0x3ff000001c12742b */ /* 0x001fc6000000010e */
[----:B------:R-:W-:-:S03]  /*3ab0*/  DADD R24, R24, R16 ;  /* 0x0000000018187229 */ /* 0x000fc60000000010 */
[----:B------:R-:W-:Y:S02]  /*3ac0*/  DFMA R12, R34, R20, R12 ;  /* 0x00000014220c722b */ /* 0x000fe4000000000c */
        /* <DEDUP_REMOVED lines=22> */
.L_x_56:
[----:B------:R-:W-:Y:S05]  /*3c30*/  BSYNC.RECONVERGENT B2 ;  /* 0x0000000000027941 */ /* 0x000fea0003800200 */
.L_x_55:
[----:B------:R-:W0:Y:S01]  /*3c40*/  LDCU UR4, c[0x0][0x3c8] ;  /* 0x00007900ff0477ac */ /* 0x000e220008000800 */
[----:B------:R-:W1:Y:S01]  /*3c50*/  LDC.64 R2, c[0x0][0x3b8] ;  /* 0x0000ee00ff027b82 */ /* 0x000e620000000a00 */
[----:B------:R-:W2:Y:S01]  /*3c60*/  LDCU.64 UR6, c[0x0][0x3c0] ;  /* 0x00007800ff0677ac */ /* 0x000ea20008000a00 */
[----:B0-----:R-:W-:-:S04]  /*3c70*/  IMAD R10, R44, UR4, R6 ;  /* 0x000000042c0a7c24 */ /* 0x001fc8000f8e0206 */
[----:B--2---:R-:W-:-:S04]  /*3c80*/  IMAD R9, R10, UR7, R5 ;  /* 0x000000070a097c24 */ /* 0x004fc8000f8e0205 */
[----:B------:R-:W-:-:S04]  /*3c90*/  IMAD R9, R9, UR6, R4 ;  /* 0x0000000609097c24 */ /* 0x000fc8000f8e0204 */
[----:B-1----:R-:W-:-:S06]  /*3ca0*/  IMAD.WIDE R2, R9, 0x8, R2 ;  /* 0x0000000809027825 */ /* 0x002fcc00078e0202 */
[----:B------:R-:W2:Y:S01]  /*3cb0*/  LDG.E.64 R2, desc[UR20][R2.64] ;  /* 0x0000001402027981 */ /* 0x000ea2000c1e1b00 */
[----:B------:R-:W-:Y:S01]  /*3cc0*/  DFMA R16, R16, -0.5, R22 ;  /* 0xbfe000001010782b */ /* 0x000fe20000000016 */
[----:B------:R-:W-:-:S07]  /*3cd0*/  LEA R9, R44, R1, 0x3 ;  /* 0x000000012c097211 */ /* 0x000fce00078e18ff */
[----:B--2---:R-:W-:-:S07]  /*3ce0*/  DADD R16, -R16, R2 ;  /* 0x0000000010107229 */ /* 0x004fce0000000102 */
[----:B------:R0:W-:Y:S04]  /*3cf0*/  STL.64 [R9], R16 ;  /* 0x0000001009007387 */ /* 0x0001e80000100a00 */
.L_x_25:
[----:B-123--:R-:W2:Y:S04]  /*3d00*/  LDL.64 R42, [R1+0x10] ;  /* 0x00001000012a7983 */ /* 0x00eea80000100a00 */
[----:B------:R-:W2:Y:S04]  /*3d10*/  LDL.64 R32, [R1+0x18] ;  /* 0x0000180001207983 */ /* 0x000ea80000100a00 */
[----:B------:R-:W3:Y:S04]  /*3d20*/  LDL.64 R34, [R1+0x20] ;  /* 0x0000200001227983 */ /* 0x000ee80000100a00 */
[----:B------:R-:W3:Y:S04]  /*3d30*/  LDL.64 R36, [R1+0x28] ;  /* 0x0000280001247983 */ /* 0x000ee80000100a00 */
[----:B------:R-:W4:Y:S04]  /*3d40*/  LDL.64 R38, [R1+0x30] ;  /* 0x0000300001267983 */ /* 0x000f280000100a00 */
[----:B------:R-:W4:Y:S04]  /*3d50*/  LDL.64 R40, [R1+0x38] ;  /* 0x0000380001287983 */ /* 0x000f280000100a00 */
[----:B------:R-:W5:Y:S04]  /*3d60*/  LDL.64 R30, [R1+0x40] ;  /* 0x00004000011e7983 */ /* 0x000f680000100a00 */
[----:B------:R-:W5:Y:S04]  /*3d70*/  LDL.64 R20, [R1+0x50] ;  /* 0x0000500001147983 */ /* 0x000f680000100a00 */
[----:B------:R-:W5:Y:S04]  /*3d80*/  LDL.64 R28, [R1+0x48] ;  /* 0x00004800011c7983 */ /* 0x000f680000100a00 */
[----:B------:R-:W5:Y:S04]  /*3d90*/  LDL.64 R22, [R1+0x58] ;  /* 0x0000580001167983 */ /* 0x000f680000100a00 */
[----:B------:R-:W5:Y:S04]  /*3da0*/  LDL.64 R24, [R1+0x60] ;  /* 0x0000600001187983 */ /* 0x000f680000100a00 */
[----:B------:R-:W5:Y:S04]  /*3db0*/  LDL.64 R26, [R1+0x68] ;  /* 0x00006800011a7983 */ /* 0x000f680000100a00 */
[----:B------:R-:W5:Y:S04]  /*3dc0*/  LDL.64 R18, [R1+0x70] ;  /* 0x0000700001127983 */ /* 0x000f680000100a00 */
[----:B0-----:R-:W5:Y:S04]  /*3dd0*/  LDL.64 R16, [R1+0x80] ;  /* 0x0000800001107983 */ /* 0x001f680000100a00 */
[----:B------:R-:W5:Y:S04]  /*3de0*/  LDL.64 R12, [R1+0x78] ;  /* 0x00007800010c7983 */ /* 0x000f680000100a00 */
[----:B------:R-:W5:Y:S04]  /*3df0*/  LDL.64 R10, [R1+0x88] ;  /* 0x00008800010a7983 */ /* 0x000f680000100a00 */
[----:B------:R-:W5:Y:S04]  /*3e00*/  LDL.64 R14, [R1+0x90] ;  /* 0x00009000010e7983 */ /* 0x000f680000100a00 */
[----:B------:R-:W5:Y:S01]  /*3e10*/  LDL.64 R2, [R1+0x98] ;  /* 0x0000980001027983 */ /* 0x000f620000100a00 */
[----:B--2---:R-:W-:-:S02]  /*3e20*/  DADD R32, R42, R32 ;  /* 0x000000002a207229 */ /* 0x004fc40000000020 */
[----:B---3--:R-:W-:Y:S02]  /*3e30*/  DADD R34, R34, R36 ;  /* 0x0000000022227229 */ /* 0x008fe40000000024 */
[----:B----4-:R-:W-:-:S04]  /*3e40*/  DADD R38, R38, R40 ;  /* 0x0000000026267229 */ /* 0x010fc80000000028 */
[----:B-----5:R-:W-:Y:S02]  /*3e50*/  DADD R32, R32, R30 ;  /* 0x0000000020207229 */ /* 0x020fe4000000001e */
[----:B------:R-:W-:Y:S02]  /*3e60*/  DADD R34, R30, R34 ;  /* 0x000000001e227229 */ /* 0x000fe40000000022 */
[----:B------:R-:W-:-:S04]  /*3e70*/  DADD R38, R20, R38 ;  /* 0x0000000014267229 */ /* 0x000fc80000000026 */
[----:B------:R-:W-:Y:S02]  /*3e80*/  DADD R32, R32, R28 ;  /* 0x0000000020207229 */ /* 0x000fe4000000001c */
[----:B------:R-:W-:Y:S02]  /*3e90*/  DADD R34, R28, R34 ;  /* 0x000000001c227229 */ /* 0x000fe40000000022 */
[----:B------:R-:W-:Y:S02]  /*3ea0*/  DADD R38, R22, R38 ;  /* 0x0000000016267229 */ /* 0x000fe40000000026 */
[----:B------:R-:W-:Y:S02]  /*3eb0*/  DADD R36, R30, R28 ;  /* 0x000000001e247229 */ /* 0x000fe4000000001c */
[----:B------:R-:W-:Y:S01]  /*3ec0*/  DADD R32, R32, R20 ;  /* 0x0000000020207229 */ /* 0x000fe20000000014 */
[----:B------:R-:W0:Y:S01]  /*3ed0*/  LDC.64 R28, c[0x0][0x3f8] ;  /* 0x0000fe00ff1c7b82 */ /* 0x000e220000000a00 */
[----:B------:R-:W-:-:S02]  /*3ee0*/  DADD R34, R34, R24 ;  /* 0x0000000022227229 */ /* 0x000fc40000000018 */
[C---:B------:R-:W-:Y:S02]  /*3ef0*/  DADD R38, R24.reuse, R38 ;  /* 0x0000000018267229 */ /* 0x040fe40000000026 */
[----:B------:R-:W-:Y:S02]  /*3f00*/  DADD R42, R24, R26 ;  /* 0x00000000182a7229 */ /* 0x000fe4000000001a */
[----:B------:R-:W-:Y:S01]  /*3f10*/  DADD R32, R32, R22 ;  /* 0x0000000020207229 */ /* 0x000fe20000000016 */
[----:B------:R-:W1:Y:S01]  /*3f20*/  LDC.64 R30, c[0x0][0x400] ;  /* 0x00010000ff1e7b82 */ /* 0x000e620000000a00 */
[----:B------:R-:W-:Y:S02]  /*3f30*/  DADD R34, R34, R26 ;  /* 0x0000000022227229 */ /* 0x000fe4000000001a */
[----:B------:R-:W-:Y:S02]  /*3f40*/  DADD R38, R26, R38 ;  /* 0x000000001a267229 */ /* 0x000fe40000000026 */
[----:B------:R-:W-:-:S02]  /*3f50*/  DADD R40, R20, R22 ;  /* 0x0000000014287229 */ /* 0x000fc40000000016 */
[----:B------:R-:W-:Y:S01]  /*3f60*/  DADD R32, R32, R18 ;  /* 0x0000000020207229 */ /* 0x000fe20000000012 */
[----:B------:R-:W2:Y:S01]  /*3f70*/  LDC.64 R26, c[0x0][0x408] ;  /* 0x00010200ff1a7b82 */ /* 0x000ea20000000a00 */
[----:B------:R-:W-:Y:S02]  /*3f80*/  DADD R34, R18, R34 ;  /* 0x0000000012227229 */ /* 0x000fe40000000022 */
[----:B------:R-:W-:Y:S02]  /*3f90*/  DADD R38, R16, R38 ;  /* 0x0000000010267229 */ /* 0x000fe40000000026 */
[----:B------:R-:W-:Y:S02]  /*3fa0*/  DADD R36, -R18, R36 ;  /* 0x0000000012247229 */ /* 0x000fe40000000124 */
[----:B------:R-:W-:Y:S01]  /*3fb0*/  DADD R32, R32, R12 ;  /* 0x0000000020207229 */ /* 0x000fe2000000000c */
[----:B------:R-:W3:Y:S01]  /*3fc0*/  LDC.64 R24, c[0x0][0x410] ;  /* 0x00010400ff187b82 */ /* 0x000ee20000000a00 */
[----:B------:R-:W-:Y:S01]  /*3fd0*/  DADD R34, R12, R34 ;  /* 0x000000000c227229 */ /* 0x000fe20000000022 */
[----:B0-----:R-:W-:Y:S01]  /*3fe0*/  IMAD.WIDE R28, R8, 0x8, R28 ;  /* 0x00000008081c7825 */ /* 0x001fe200078e021c */
[----:B------:R-:W-:-:S02]  /*3ff0*/  DADD R38, R10, R38 ;  /* 0x000000000a267229 */ /* 0x000fc40000000026 */
[----:B------:R-:W-:Y:S02]  /*4000*/  DADD R40, -R16, R40 ;  /* 0x0000000010287229 */ /* 0x000fe40000000128 */
[----:B------:R-:W-:Y:S01]  /*4010*/  DADD R32, R32, R16 ;  /* 0x0000000020207229 */ /* 0x000fe20000000010 */
[----:B------:R-:W0:Y:S01]  /*4020*/  LDC.64 R22, c[0x0][0x418] ;  /* 0x00010600ff167b82 */ /* 0x000e220000000a00 */
[----:B------:R-:W-:Y:S01]  /*4030*/  DADD R34, R34, R14 ;  /* 0x0000000022227229 */ /* 0x000fe2000000000e */
[C---:B-1----:R-:W-:Y:S01]  /*4040*/  IMAD.WIDE R30, R8.reuse, 0x8, R30 ;  /* 0x00000008081e7825 */ /* 0x042fe200078e021e */
[C---:B------:R-:W-:Y:S02]  /*4050*/  DADD R38, R14.reuse, R38 ;  /* 0x000000000e267229 */ /* 0x040fe40000000026 */
[----:B------:R-:W-:Y:S02]  /*4060*/  DADD R42, -R14, R42 ;  /* 0x000000000e2a7229 */ /* 0x000fe4000000012a */
[----:B------:R-:W-:Y:S01]  /*4070*/  DADD R32, R32, R10 ;  /* 0x0000000020207229 */ /* 0x000fe2000000000a */
[----:B------:R-:W1:Y:S01]  /*4080*/  LDC.64 R20, c[0x0][0x420] ;  /* 0x00010800ff147b82 */ /* 0x000e620000000a00 */
[----:B------:R-:W-:Y:S01]  /*4090*/  DADD R34, R34, R2 ;  /* 0x0000000022227229 */ /* 0x000fe20000000002 */
[----:B--2---:R-:W-:Y:S01]  /*40a0*/  IMAD.WIDE R26, R8, 0x8, R26 ;  /* 0x00000008081a7825 */ /* 0x004fe200078e021a */
[----:B------:R-:W-:-:S02]  /*40b0*/  DADD R38, R2, R38 ;  /* 0x0000000002267229 */ /* 0x000fc40000000026 */
[----:B------:R-:W-:Y:S01]  /*40c0*/  DADD R36, -R12, R36 ;  /* 0x000000000c247229 */ /* 0x000fe20000000124 */
[----:B------:R2:W-:Y:S01]  /*40d0*/  STG.E.64 desc[UR20][R28.64], R32 ;  /* 0x000000201c007986 */ /* 0x0005e2000c101b14 */
[----:B------:R-:W-:Y:S01]  /*40e0*/  DADD R40, -R10, R40 ;  /* 0x000000000a287229 */ /* 0x000fe20000000128 */
[C---:B---3--:R-:W-:Y:S01]  /*40f0*/  IMAD.WIDE R24, R8.reuse, 0x8, R24 ;  /* 0x0000000808187825 */ /* 0x048fe200078e0218 */
[----:B------:R-:W-:Y:S01]  /*4100*/  DADD R42, -R2, R42 ;  /* 0x00000000022a7229 */ /* 0x000fe2000000012a */
[----:B------:R2:W-:Y:S04]  /*4110*/  STG.E.64 desc[UR20][R30.64], R34 ;  /* 0x000000221e007986 */ /* 0x0005e8000c101b14 */
[----:B------:R2:W-:Y:S01]  /*4120*/  STG.E.64 desc[UR20][R26.64], R38 ;  /* 0x000000261a007986 */ /* 0x0005e2000c101b14 */
[----:B0-----:R-:W-:-:S03]  /*4130*/  IMAD.WIDE R22, R8, 0x8, R22 ;  /* 0x0000000808167825 */ /* 0x001fc600078e0216 */
[----:B------:R2:W-:Y:S04]  /*4140*/  STG.E.64 desc[UR20][R24.64], R36 ;  /* 0x0000002418007986 */ /* 0x0005e8000c101b14 */
[----:B------:R2:W-:Y:S01]  /*4150*/  STG.E.64 desc[UR20][R22.64], R40 ;  /* 0x0000002816007986 */ /* 0x0005e2000c101b14 */
[----:B-1----:R-:W-:-:S05]  /*4160*/  IMAD.WIDE R20, R8, 0x8, R20 ;  /* 0x0000000808147825 */ /* 0x002fca00078e0214 */
[----:B------:R2:W-:Y:S02]  /*4170*/  STG.E.64 desc[UR20][R20.64], R42 ;  /* 0x0000002a14007986 */ /* 0x0005e4000c101b14 */
.L_x_1:
[----:B------:R-:W-:Y:S05]  /*4180*/  BSYNC.RECONVERGENT B0 ;  /* 0x0000000000007941 */ /* 0x000fea0003800200 */
.L_x_0:
[----:B------:R-:W-:Y:S05]  /*4190*/  @!P0 EXIT ;  /* 0x000000000000894d */ /* 0x000fea0003800000 */
[----:B------:R-:W0:Y:S01]  /*41a0*/  LDCU UR4, c[0x0][0x3c4] ;  /* 0x00007880ff0477ac */ /* 0x000e220008000800 */
[----:B------:R-:W-:Y:S01]  /*41b0*/  ISETP.GE.AND P0, PT, R6, R7, PT ;  /* 0x000000070600720c */ /* 0x000fe20003f06270 */
[----:B0-----:R-:W-:-:S06]  /*41c0*/  UIADD3 UR4, UPT, UPT, UR4, -0x1, URZ ;  /* 0xffffffff04047890 */ /* 0x001fcc000fffe0ff */
[----:B------:R-:W-:-:S04]  /*41d0*/  ISETP.GE.OR P0, PT, R5, UR4, P0 ;  /* 0x0000000405007c0c */ /* 0x000fc80008706670 */
[----:B------:R-:W-:-:S13]  /*41e0*/  ISETP.EQ.OR P0, PT, R6, RZ, P0 ;  /* 0x000000ff0600720c */ /* 0x000fda0000702670 */
[----:B------:R-:W-:Y:S05]  /*41f0*/  @P0 EXIT ;  /* 0x000000000000094d */ /* 0x000fea0003800000 */
[----:B--2---:R-:W0:Y:S02]  /*4200*/  LDC.64 R40, c[0x0][0x388] ;  /* 0x0000e200ff287b82 */ /* 0x004e240000000a00 */
[----:B0-----:R-:W-:-:S05]  /*4210*/  IMAD.WIDE R40, R8, 0x8, R40 ;  /* 0x0000000808287825 */ /* 0x001fca00078e0228 */
[----:B------:R-:W2:Y:S01]  /*4220*/  LDG.E.64 R2, desc[UR20][R40.64] ;  /* 0x0000001428027981 */ /* 0x000ea2000c1e1b00 */
[----:B------:R-:W-:Y:S01]  /*4230*/  BSSY.RECONVERGENT B0, `(.L_x_57) ;  /* 0x0000005000007945 */ /* 0x000fe20003800200 */
[----:B--2---:R-:W-:-:S10]  /*4240*/  DADD R14, -RZ, |R2| ;  /* 0x00000000ff0e7229 */ /* 0x004fd40000000502 */
[----:B------:R-:W-:Y:S01]  /*4250*/  IMAD.MOV.U32 R16, RZ, RZ, R14 ;  /* 0x000000ffff107224 */ /* 0x000fe200078e000e */
[----:B------:R-:W-:-:S07]  /*4260*/  MOV R14, 0x4280 ;  /* 0x00004280000e7802 */ /* 0x000fce0000000f00 */
[----:B------:R-:W-:Y:S05]  /*4270*/  CALL.REL.NOINC `($_Z12momCollisionPdS_S_S_S_S_S_S_iiidS_S_S_S_S_S_S_S_S_S_iddS_S_S_S_S_S_i$__internal_accurate_pow) ;  /* 0x0000002800987944 */ /* 0x000fea0003c00000 */
[----:B------:R-:W-:Y:S05]  /*4280*/  BSYNC.RECONVERGENT B0 ;  /* 0x0000000000007941 */ /* 0x000fea0003800200 */
.L_x_57:
[----:B------:R-:W0:Y:S02]  /*4290*/  LDC.64 R38, c[0x0][0x390] ;  /* 0x0000e400ff267b82 */ /* 0x000e240000000a00 */
[----:B0-----:R-:W-:-:S05]  /*42a0*/  IMAD.WIDE R38, R8, 0x8, R38 ;  /* 0x0000000808267825 */ /* 0x001fca00078e0226 */
[----:B------:R-:W2:Y:S01]  /*42b0*/  LDG.E.64 R10, desc[UR20][R38.64] ;  /* 0x00000014260a7981 */ /* 0x000ea2000c1e1b00 */
[C---:B------:R-:W-:Y:S01]  /*42c0*/  DADD R12, R2.reuse, 2 ;  /* 0x40000000020c7429 */ /* 0x040fe20000000000 */
[----:B------:R-:W-:Y:S01]  /*42d0*/  BSSY.RECONVERGENT B0, `(.L_x_58) ;  /* 0x0000010000007945 */ /* 0x000fe20003800200 */
[C---:B------:R-:W-:Y:S01]  /*42e0*/  DSETP.NEU.AND P0, PT, R2.reuse, RZ, PT ;  /* 0x000000ff0200722a */ /* 0x040fe20003f0d000 */
[----:B------:R-:W-:Y:S01]  /*42f0*/  MOV R14, R16 ;  /* 0x00000010000e7202 */ /* 0x000fe20000000f00 */
        /* <DEDUP_REMOVED lines=13> */
.L_x_59:
[----:B------:R-:W-:Y:S05]  /*43d0*/  BSYNC.RECONVERGENT B0 ;  /* 0x0000000000007941 */ /* 0x000fea0003800200 */
.L_x_58:
[----:B------:R-:W-:Y:S01]  /*43e0*/  BSSY.RECONVERGENT B0, `(.L_x_60) ;  /* 0x0000006000007945 */ /* 0x000fe20003800200 */
[----:B------:R-:W-:Y:S02]  /*43f0*/  FSEL R12, R14, RZ, P2 ;  /* 0x000000ff0e0c7208 */ /* 0x000fe40001000000 */
[----:B------:R-:W-:Y:S02]  /*4400*/  FSEL R13, R15, 1.875, P2 ;  /* 0x3ff000000f0d7808 */ /* 0x000fe40001000000 */
[----:B------:R-:W-:Y:S02]  /*4410*/  MOV R15, R19 ;  /* 0x00000013000f7202 */ /* 0x000fe40000000f00 */
[----:B------:R-:W-:-:S07]  /*4420*/  MOV R14, 0x4440 ;  /* 0x00004440000e7802 */ /* 0x000fce0000000f00 */
[----:B------:R-:W-:Y:S05]  /*4430*/  CALL.REL.NOINC `($_Z12momCollisionPdS_S_S_S_S_S_S_iiidS_S_S_S_S_S_S_S_S_S_iddS_S_S_S_S_S_i$__internal_accurate_pow) ;  /* 0x0000002800287944 */ /* 0x000fea0003c00000 */
[----:B------:R-:W-:Y:S05]  /*4440*/  BSYNC.RECONVERGENT B0 ;  /* 0x0000000000007941 */ /* 0x000fea0003800200 */
.L_x_60:
[----:B------:R-:W0:Y:S02]  /*4450*/  LDC.64 R36, c[0x0][0x398] ;  /* 0x0000e600ff247b82 */ /* 0x000e240000000a00 */
[----:B0-----:R-:W-:-:S05]  /*4460*/  IMAD.WIDE R36, R8, 0x8, R36 ;  /* 0x0000000808247825 */ /* 0x001fca00078e0224 */
        /* <DEDUP_REMOVED lines=10> */
[----:B------:R-:W-:Y:S05]  /*4510*/  @P1 BRA `(.L_x_62) ;  /* 0x0000000000181947 */ /* 0x000fea0003800000 */
[----:B------:R-:W-:-:S14]  /*4520*/  DSETP.NAN.AND P0, PT, R10, R10, PT ;  /* 0x0000000a0a00722a */ /* 0x000fdc0003f08000 */
[----:B------:R-:W-:Y:S01]  /*4530*/  @P0 DADD R16, R10, 2 ;  /* 0x400000000a100429 */ /* 0x000fe20000000000 */
[----:B------:R-:W-:Y:S10]  /*4540*/  @P0 BRA `(.L_x_62) ;  /* 0x00000000000c0947 */ /* 0x000ff40003800000 */
[----:B------:R-:W-:-:S14]  /*4550*/  DSETP.NEU.AND P0, PT, |R10|, +INF , PT ;  /* 0x7ff000000a00742a */ /* 0x000fdc0003f0d200 */
[----:B------:R-:W-:Y:S01]  /*4560*/  @!P0 MOV R16, 0x0 ;  /* 0x0000000000108802 */ /* 0x000fe20000000f00 */
[----:B------:R-:W-:-:S07]  /*4570*/  @!P0 IMAD.MOV.U32 R17, RZ, RZ, 0x7ff00000 ;  /* 0x7ff00000ff118424 */ /* 0x000fce00078e00ff */
.L_x_62:
[----:B------:R-:W-:Y:S05]  /*4580*/  BSYNC.RECONVERGENT B0 ;  /* 0x0000000000007941 */ /* 0x000fea0003800200 */
.L_x_61:
        /* <DEDUP_REMOVED lines=9> */
.L_x_63:
[C---:B------:R-:W-:Y:S01]  /*4620*/  DADD R10, R2.reuse, 2 ;  /* 0x40000000020a7429 */ /* 0x040fe20000000000 */
[----:B------:R-:W-:Y:S01]  /*4630*/  BSSY.RECONVERGENT B0, `(.L_x_64) ;  /* 0x000000d000007945 */ /* 0x000fe20003800200 */
[----:B------:R-:W-:Y:S01]  /*4640*/  DSETP.NEU.AND P0, PT, R2, RZ, PT ;  /* 0x000000ff0200722a */ /* 0x000fe20003f0d000 */
[----:B------:R-:W-:-:S07]  /*4650*/  MOV R17, R15 ;  /* 0x0000000f00117202 */ /* 0x000fce0000000f00 */
        /* <DEDUP_REMOVED lines=8> */
[----:B------:R-:W-:Y:S01]  /*46e0*/  @!P0 IMAD.MOV.U32 R16, RZ, RZ, 0x0 ;  /* 0x00000000ff108424 */ /* 0x000fe200078e00ff */
[----:B------:R-:W-:-:S07]  /*46f0*/  @!P0 MOV R17, 0x7ff00000 ;  /* 0x7ff0000000118802 */ /* 0x000fce0000000f00 */
.L_x_65:
[----:B------:R-:W-:Y:S05]  /*4700*/  BSYNC.RECONVERGENT B0 ;  /* 0x0000000000007941 */ /* 0x000fea0003800200 */
.L_x_64:
[----:B------:R-:W0:Y:S01]  /*4710*/  LDCU UR4, c[0x0][0x428] ;  /* 0x00008500ff0477ac */ /* 0x000e220008000800 */
[----:B------:R-:W-:-:S06]  /*4720*/  DSETP.NEU.AND P0, PT, R2, 1, PT ;  /* 0x3ff000000200742a */ /* 0x000fcc0003f0d000 */
[----:B------:R-:W-:Y:S02]  /*4730*/  FSEL R2, R16, RZ, P0 ;  /* 0x000000ff10027208 */ /* 0x000fe40000000000 */
[----:B------:R-:W-:-:S06]  /*4740*/  FSEL R3, R17, 1.875, P0 ;  /* 0x3ff0000011037808 */ /* 0x000fcc0000000000 */
[----:B------:R-:W-:Y:S01]  /*4750*/  DADD R2, R12, R2 ;  /* 0x000000000c027229 */ /* 0x000fe20000000002 */
[----:B0-----:R-:W-:-:S09]  /*4760*/  UISETP.GE.AND UP0, UPT, UR4, 0x1, UPT ;  /* 0x000000010400788c */ /* 0x001fd2000bf06270 */
[----:B------:R-:W-:Y:S05]  /*4770*/  BRA.U !UP0, `(.L_x_66) ;  /* 0x00000011081c7547 */ /* 0x000fea000b800000 */
[----:B------:R-:W0:Y:S01]  /*4780*/  LDCU.64 UR6, c[0x0][0x3d0] ;  /* 0x00007a00ff0677ac */ /* 0x000e220008000a00 */
[----:B------:R-:W1:Y:S01]  /*4790*/  LDC.64 R34, c[0x0][0x380] ;  /* 0x0000e000ff227b82 */ /* 0x000e620000000a00 */
[----:B------:R-:W-:Y:S01]  /*47a0*/  DMUL R2, R2, 0.5 ;  /* 0x3fe0000002027828 */ /* 0x000fe20000000000 */
[----:B------:R-:W-:Y:S06]  /*47b0*/  BSSY.RECONVERGENT B0, `(.L_x_67) ;  /* 0x000000a000007945 */ /* 0x000fec0003800200 */
[----:B------:R-:W2:Y:S08]  /*47c0*/  LDC.64 R32, c[0x0][0x3a8] ;  /* 0x0000ea00ff207b82 */ /* 0x000eb00000000a00 */
[----:B------:R-:W3:Y:S01]  /*47d0*/  LDC.64 R30, c[0x0][0x408] ;  /* 0x00010200ff1e7b82 */ /* 0x000ee20000000a00 */
[----:B0-----:R-:W-:Y:S01]  /*47e0*/  DADD R14, -RZ, |UR6| ;  /* 0x40000006ff0e7e29 */ /* 0x001fe20008000100 */
[----:B-1----:R-:W-:-:S09]  /*47f0*/  IMAD.WIDE R34, R8, 0x8, R34 ;  /* 0x0000000808227825 */ /* 0x002fd200078e0222 */
[----:B------:R-:W-:Y:S01]  /*4800*/  IMAD.MOV.U32 R16, RZ, RZ, R14 ;  /* 0x000000ffff107224 */ /* 0x000fe200078e000e */
[----:B------:R-:W-:Y:S01]  /*4810*/  MOV R14, 0x4850 ;  /* 0x00004850000e7802 */ /* 0x000fe20000000f00 */
[----:B--2---:R-:W-:-:S04]  /*4820*/  IMAD.WIDE R32, R8, 0x8, R32 ;  /* 0x0000000808207825 */ /* 0x004fc800078e0220 */
[----:B---3--:R-:W-:-:S07]  /*4830*/  IMAD.WIDE R30, R8, 0x8, R30 ;  /* 0x00000008081e7825 */ /* 0x008fce00078e021e */
[----:B------:R-:W-:Y:S05]  /*4840*/  CALL.REL.NOINC `($_Z12momCollisionPdS_S_S_S_S_S_S_iiidS_S_S_S_S_S_S_S_S_S_iddS_S_S_S_S_S_i$__internal_accurate_pow) ;  /* 0x0000002400247944 */ /* 0x000fea0003c00000 */
[----:B------:R-:W-:Y:S05]  /*4850*/  BSYNC.RECONVERGENT B0 ;  /* 0x0000000000007941 */ /* 0x000fea0003800200 */
.L_x_67:
[----:B------:R-:W0:Y:S01]  /*4860*/  LDCU UR6, c[0x0][0x3d4] ;  /* 0x00007a80ff0677ac */ /* 0x000e220008000800 */
[----:B------:R-:W1:Y:S01]  /*4870*/  LDC.64 R18, c[0x0][0x3d0] ;  /* 0x0000f400ff127b82 */ /* 0x000e620000000a00 */
[----:B------:R-:W-:Y:S01]  /*4880*/  MOV R10, 0x1 ;  /* 0x00000001000a7802 */ /* 0x000fe20000000f00 */
[----:B------:R-:W-:Y:S01]  /*4890*/  BSSY.RECONVERGENT B0, `(.L_x_68) ;  /* 0x000002c000007945 */ /* 0x000fe20003800200 */
[----:B------:R-:W2:Y:S01]  /*48a0*/  LDCU UR4, c[0x0][0x428] ;  /* 0x00008500ff0477ac */ /* 0x000ea20008000800 */
[----:B0-----:R-:W0:Y:S01]  /*48b0*/  MUFU.RCP64H R11, UR6 ;  /* 0x00000006000b7d08 */ /* 0x001e220008001800 */
[----:B--2---:R-:W-:Y:S01]  /*48c0*/  UIADD3 UR4, UPT, UPT, -UR4, URZ, URZ ;  /* 0x000000ff04047290 */ /* 0x004fe2000fffe1ff */
[C---:B-1----:R-:W-:Y:S02]  /*48d0*/  DSETP.NEU.AND P1, PT, R18.reuse, RZ, PT ;  /* 0x000000ff1200722a */ /* 0x042fe40003f2d000 */
[----:B------:R-:W-:-:S04]  /*48e0*/  DSETP.NAN.AND P0, PT, R18, R18, PT ;  /* 0x000000121200722a */ /* 0x000fc80003f08000 */
[----:B------:R-:W-:Y:S01]  /*48f0*/  FSEL R15, R15, RZ, P1 ;  /* 0x000000ff0f0f7208 */ /* 0x000fe20000800000 */
[----:B0-----:R-:W-:-:S08]  /*4900*/  DFMA R12, R10, -R18, 1 ;  /* 0x3ff000000a0c742b */ /* 0x001fd00000000812 */
[----:B------:R-:W-:-:S08]  /*4910*/  DFMA R12, R12, R12, R12 ;  /* 0x0000000c0c0c722b */ /* 0x000fd0000000000c */
[----:B------:R-:W-:Y:S02]  /*4920*/  DFMA R12, R10, R12, R10 ;  /* 0x0000000c0a0c722b */ /* 0x000fe4000000000a */
[----:B------:R-:W-:-:S06]  /*4930*/  DADD R10, R18, 2 ;  /* 0x40000000120a7429 */ /* 0x000fcc0000000000 */
[----:B------:R-:W-:-:S04]  /*4940*/  DFMA R20, R12, -R18, 1 ;  /* 0x3ff000000c14742b */ /* 0x000fc80000000812 */
[----:B------:R-:W-:Y:S01]  /*4950*/  LOP3.LUT R7, R11, 0x7ff00000, RZ, 0xc0, !PT ;  /* 0x7ff000000b077812 */ /* 0x000fe200078ec0ff */
[----:B------:R-:W-:-:S03]  /*4960*/  DADD R10, R18, 2 ;  /* 0x40000000120a7429 */ /* 0x000fc60000000000 */
[----:B------:R-:W-:Y:S01]  /*4970*/  DFMA R20, R12, R20, R12 ;  /* 0x000000140c14722b */ /* 0x000fe2000000000c */
[----:B------:R-:W-:Y:S02]  /*4980*/  ISETP.NE.AND P2, PT, R7, 0x7ff00000, PT ;  /* 0x7ff000000700780c */ /* 0x000fe40003f45270 */
[----:B------:R-:W-:Y:S01]  /*4990*/  FSEL R7, R16, RZ, P1 ;  /* 0x000000ff10077208 */ /* 0x000fe20000800000 */
[----:B------:R-:W-:-:S03]  /*49a0*/  DSETP.NEU.AND P1, PT, |R18|, +INF , PT ;  /* 0x7ff000001200742a */ /* 0x000fc60003f2d200 */
[----:B------:R-:W-:Y:S01]  /*49b0*/  FSEL R9, R10, R7, P0 ;  /* 0x000000070a097208 */ /* 0x000fe20000000000 */
[----:B------:R-:W-:Y:S01]  /*49c0*/  DMUL R44, R20, R2 ;  /* 0x00000002142c7228 */ /* 0x000fe20000000000 */
[----:B------:R-:W-:Y:S01]  /*49d0*/  FSEL R10, R11, R15, P0 ;  /* 0x0000000f0b0a7208 */ /* 0x000fe20000000000 */
[----:B------:R-:W-:-:S04]  /*49e0*/  DSETP.NEU.AND P0, PT, R18, 1, PT ;  /* 0x3ff000001200742a */ /* 0x000fc80003f0d000 */
[----:B------:R-:W-:Y:S02]  /*49f0*/  @!P2 FSEL R7, R9, RZ, P1 ;  /* 0x000000ff0907a208 */ /* 0x000fe40000800000 */
[----:B------:R-:W-:Y:S01]  /*4a00*/  DFMA R12, R44, -R18, R2 ;  /* 0x800000122c0c722b */ /* 0x000fe20000000002 */
[----:B------:R-:W-:Y:S02]  /*4a10*/  @!P2 FSEL R15, R10, +QNAN , P1 ;  /* 0x7ff000000a0fa808 */ /* 0x000fe40000800000 */
[----:B------:R-:W-:Y:S01]  /*4a20*/  IMAD.MOV.U32 R10, RZ, RZ, R7 ;  /* 0x000000ffff0a7224 */ /* 0x000fe200078e0007 */
[----:B------:R-:W-:Y:S02]  /*4a30*/  FSETP.GEU.AND P2, PT, |R3|, 6.5827683646048100446e-37, PT ;  /* 0x036000000300780b */ /* 0x000fe40003f4e200 */
[----:B------:R-:W-:Y:S02]  /*4a40*/  MOV R11, R15 ;  /* 0x0000000f000b7202 */ /* 0x000fe40000000f00 */
[----:B------:R-:W-:-:S04]  /*4a50*/  DFMA R44, R20, R12, R44 ;  /* 0x0000000c142c722b */ /* 0x000fc8000000002c */
[----:B------:R-:W-:-:S06]  /*4a60*/  DADD R10, R10, R10 ;  /* 0x000000000a0a7229 */ /* 0x000fcc000000000a */
[----:B------:R-:W-:-:S04]  /*4a70*/  FFMA R7, RZ, UR6, R45 ;  /* 0x00000006ff077c23 */ /* 0x000fc8000800002d */
[----:B------:R-:W-:Y:S02]  /*4a80*/  FSEL R28, R10, RZ, P0 ;  /* 0x000000ff0a1c7208 */ /* 0x000fe40000000000 */
[----:B------:R-:W-:Y:S02]  /*4a90*/  FSETP.GT.AND P1, PT, |R7|, 1.469367938527859385e-39, PT ;  /* 0x001000000700780b */ /* 0x000fe40003f24200 */
[----:B------:R-:W-:-:S11]  /*4aa0*/  FSEL R29, R11, 2, P0 ;  /* 0x400000000b1d7808 */ /* 0x000fd60000000000 */
[----:B------:R-:W-:Y:S05]  /*4ab0*/  @P1 BRA P2, `(.L_x_69) ;  /* 0x0000000000241947 */ /* 0x000fea0001000000 */
[----:B------:R-:W0:Y:S01]  /*4ac0*/  LDCU.64 UR6, c[0x0][0x3d0] ;  /* 0x00007a00ff0677ac */ /* 0x000e220008000a00 */
[----:B------:R-:W-:Y:S01]  /*4ad0*/  IMAD.MOV.U32 R18, RZ, RZ, R2 ;  /* 0x000000ffff127224 */ /* 0x000fe200078e0002 */
[----:B------:R-:W-:Y:S02]  /*4ae0*/  MOV R15, R3 ;  /* 0x00000003000f7202 */ /* 0x000fe40000000f00 */
[----:B------:R-:W-:Y:S01]  /*4af0*/  MOV R14, 0x4b30 ;  /* 0x00004b30000e7802 */ /* 0x000fe20000000f00 */
[----:B0-----:R-:W-:Y:S01]  /*4b00*/  IMAD.U32 R16, RZ, RZ, UR6 ;  /* 0x00000006ff107e24 */ /* 0x001fe2000f8e00ff */
[----:B------:R-:W-:-:S07]  /*4b10*/  MOV R17, UR7 ;  /* 0x0000000700117c02 */ /* 0x000fce0008000f00 */
[----:B------:R-:W-:Y:S05]  /*4b20*/  CALL.REL.NOINC `($__internal_0_$__cuda_sm20_div_rn_f64_full) ;  /* 0x0000001800d47944 */ /* 0x000fea0003c00000 */
[----:B------:R-:W-:Y:S01]  /*4b30*/  IMAD.MOV.U32 R44, RZ, RZ, R16 ;  /* 0x000000ffff2c7224 */ /* 0x000fe200078e0010 */
[----:B------:R-:W-:-:S07]  /*4b40*/  MOV R45, R15 ;  /* 0x0000000f002d7202 */ /* 0x000fce0000000f00 */
.L_x_69:
[----:B------:R-:W-:Y:S05]  /*4b50*/  BSYNC.RECONVERGENT B0 ;  /* 0x0000000000007941 */ /* 0x000fea0003800200 */
.L_x_68:
[----:B------:R-:W0:Y:S01]  /*4b60*/  LDC.64 R42, c[0x0][0x430] ;  /* 0x00010c00ff2a7b82 */ /* 0x000e220000000a00 */
[----:B------:R-:W-:Y:S01]  /*4b70*/  IMAD.MOV.U32 R7, RZ, RZ, R6 ;  /* 0x000000ffff077224 */ /* 0x000fe200078e0006 */
[----:B------:R-:W1:Y:S01]  /*4b80*/  LDCU.64 UR18, c[0x0][0x3d0] ;  /* 0x00007a00ff1277ac */ /* 0x000e620008000a00 */
[----:B------:R-:W2:Y:S01]  /*4b90*/  LDCU UR16, c[0x0][0x3d4] ;  /* 0x00007a80ff1077ac */ /* 0x000ea20008000800 */
[----:B------:R-:W3:Y:S01]  /*4ba0*/  LDCU UR17, c[0x0][0x3c8] ;  /* 0x00007900ff1177ac */ /* 0x000ee20008000800 */
[----:B------:R-:W4:Y:S01]  /*4bb0*/  LDCU.64 UR10, c[0x0][0x3d8] ;  /* 0x00007b00ff0a77ac */ /* 0x000f220008000a00 */
[----:B------:R-:W0:Y:S01]  /*4bc0*/  LDCU.64 UR8, c[0x0][0x3e0] ;  /* 0x00007c00ff0877ac */ /* 0x000e220008000a00 */
[----:B------:R-:W0:Y:S02]  /*4bd0*/  LDCU.64 UR6, c[0x0][0x3e8] ;  /* 0x00007d00ff0677ac */ /* 0x000e240008000a00 */
[----:B0-----:R-:W-:Y:S01]  /*4be0*/  DADD R42, -R42, 1 ;  /* 0x3ff000002a2a7429 */ /* 0x001fe20000000100 */
[----:B-1234-:R-:W0:Y:S10]  /*4bf0*/  LDCU.64 UR24, c[0x0][0x3c0] ;  /* 0x00007800ff1877ac */ /* 0x01ee340008000a00 */
.L_x_79:
[----:B-1----:R-:W-:Y:S01]  /*4c00*/  MOV R10, UR8 ;  /* 0x00000008000a7c02 */ /* 0x002fe20008000f00 */
[----:B------:R-:W-:Y:S01]  /*4c10*/  IMAD.U32 R11, RZ, RZ, UR9 ;  /* 0x00000009ff0b7e24 */ /* 0x000fe2000f8e00ff */
[----:B------:R-:W2:Y:S01]  /*4c20*/  LDG.E.64 R2, desc[UR20][R38.64] ;  /* 0x0000001426027981 */ /* 0x000ea2000c1e1b00 */
[----:B------:R-:W-:Y:S01]  /*4c30*/  MOV R20, UR10 ;  /* 0x0000000a00147c02 */ /* 0x000fe20008000f00 */
[----:B------:R-:W-:Y:S02]  /*4c40*/  IMAD.U32 R21, RZ, RZ, UR11 ;  /* 0x0000000bff157e24 */ /* 0x000fe4000f8e00ff */
[----:B------:R-:W3:Y:S01]  /*4c50*/  LDG.E.64 R12, desc[UR20][R40.64] ;  /* 0x00000014280c7981 */ /* 0x000ee2000c1e1b00 */
[----:B------:R-:W-:Y:S01]  /*4c60*/  MOV R24, UR6 ;  /* 0x0000000600187c02 */ /* 0x000fe20008000f00 */
[----:B------:R-:W-:Y:S01]  /*4c70*/  IMAD.U32 R25, RZ, RZ, UR7 ;  /* 0x00000007ff197e24 */ /* 0x000fe2000f8e00ff */
[----:B------:R-:W1:Y:S01]  /*4c80*/  LDC.64 R26, c[0x0][0x3d0] ;  /* 0x0000f400ff1a7b82 */ /* 0x000e620000000a00 */
[----:B------:R-:W2:Y:S04]  /*4c90*/  LDG.E.64 R10, desc[UR20][R10.64] ;  /* 0x000000140a0a7981 */ /* 0x000ea8000c1e1b00 */
[----:B------:R-:W3:Y:S04]  /*4ca0*/  LDG.E.64 R20, desc[UR20][R20.64] ;  /* 0x0000001414147981 */ /* 0x000ee8000c1e1b00 */
[----:B------:R-:W4:Y:S04]  /*4cb0*/  LDG.E.64 R22, desc[UR20][R36.64] ;  /* 0x0000001424167981 */ /* 0x000f28000c1e1b00 */
[----:B------:R-:W4:Y:S01]  /*4cc0*/  LDG.E.64 R24, desc[UR20][R24.64] ;  /* 0x0000001418187981 */ /* 0x000f22000c1e1b00 */
[----:B------:R-:W1:Y:S01]  /*4cd0*/  MUFU.RCP64H R17, UR16 ;  /* 0x0000001000117d08 */ /* 0x000e620008001800 */
[----:B------:R-:W-:-:S06]  /*4ce0*/  MOV R16, 0x1 ;  /* 0x0000000100107802 */ /* 0x000fcc0000000f00 */
[----:B-1----:R-:W-:-:S08]  /*4cf0*/  DFMA R14, R16, -R26, 1 ;  /* 0x3ff00000100e742b */ /* 0x002fd0000000081a */
[----:B------:R-:W-:-:S08]  /*4d00*/  DFMA R18, R14, R14, R14 ;  /* 0x0000000e0e12722b */ /* 0x000fd0000000000e */
[----:B------:R-:W-:-:S08]  /*4d10*/  DFMA R16, R16, R18, R16 ;  /* 0x000000121010722b */ /* 0x000fd00000000010 */
[----:B------:R-:W-:-:S08]  /*4d20*/  DFMA R46, R16, -R26, 1 ;  /* 0x3ff00000102e742b */ /* 0x000fd0000000081a */
[----:B------:R-:W-:Y:S01]  /*4d30*/  DFMA R46, R16, R46, R16 ;  /* 0x0000002e102e722b */ /* 0x000fe20000000010 */
[----:B------:R-:W-:Y:S01]  /*4d40*/  BSSY.RECONVERGENT B0, `(.L_x_70) ;  /* 0x0000013000007945 */ /* 0x000fe20003800200 */
[----:B--2---:R-:W-:-:S08]  /*4d50*/  DMUL R14, R2, R10 ;  /* 0x0000000a020e7228 */ /* 0x004fd00000000000 */
[----:B---3--:R-:W-:-:S08]  /*4d60*/  DFMA R14, R12, R20, R14 ;  /* 0x000000140c0e722b */ /* 0x008fd0000000000e */
[----:B----4-:R-:W-:-:S08]  /*4d70*/  DFMA R18, R22, R24, R14 ;  /* 0x000000181612722b */ /* 0x010fd0000000000e */
[----:B------:R-:W-:-:S08]  /*4d80*/  DMUL R48, R46, R18 ;  /* 0x000000122e307228 */ /* 0x000fd00000000000 */
[----:B------:R-:W-:-:S08]  /*4d90*/  DFMA R14, R48, -R26, R18 ;  /* 0x8000001a300e722b */ /* 0x000fd00000000012 */
[----:B------:R-:W-:Y:S01]  /*4da0*/  DFMA R48, R46, R14, R48 ;  /* 0x0000000e2e30722b */ /* 0x000fe20000000030 */
[----:B------:R-:W-:-:S09]  /*4db0*/  FSETP.GEU.AND P1, PT, |R19|, 6.5827683646048100446e-37, PT ;  /* 0x036000001300780b */ /* 0x000fd20003f2e200 */
[----:B------:R-:W-:-:S05]  /*4dc0*/  FFMA R9, RZ, UR16, R49 ;  /* 0x00000010ff097c23 */ /* 0x000fca0008000031 */
[----:B------:R-:W-:-:S13]  /*4dd0*/  FSETP.GT.AND P0, PT, |R9|, 1.469367938527859385e-39, PT ;  /* 0x001000000900780b */ /* 0x000fda0003f04200 */
[----:B------:R-:W-:Y:S05]  /*4de0*/  @P0 BRA P1, `(.L_x_71) ;  /* 0x0000000000200947 */ /* 0x000fea0000800000 */
[----:B------:R-:W1:Y:S01]  /*4df0*/  LDCU.64 UR12, c[0x0][0x3d0] ;  /* 0x00007a00ff0c77ac */ /* 0x000e620008000a00 */
[----:B------:R-:W-:Y:S01]  /*4e00*/  IMAD.MOV.U32 R15, RZ, RZ, R19 ;  /* 0x000000ffff0f7224 */ /* 0x000fe200078e0013 */
[----:B------:R-:W-:Y:S02]  /*4e10*/  MOV R14, 0x4e50 ;  /* 0x00004e50000e7802 */ /* 0x000fe40000000f00 */
[----:B-1----:R-:W-:Y:S01]  /*4e20*/  MOV R16, UR12 ;  /* 0x0000000c00107c02 */ /* 0x002fe20008000f00 */
[----:B------:R-:W-:-:S07]  /*4e30*/  IMAD.U32 R17, RZ, RZ, UR13 ;  /* 0x0000000dff117e24 */ /* 0x000fce000f8e00ff */
[----:B0-----:R-:W-:Y:S05]  /*4e40*/  CALL.REL.NOINC `($__internal_0_$__cuda_sm20_div_rn_f64_full) ;  /* 0x00000018000c7944 */ /* 0x001fea0003c00000 */
[----:B------:R-:W-:Y:S01]  /*4e50*/  MOV R48, R16 ;  /* 0x0000001000307202 */ /* 0x000fe20000000f00 */
[----:B------:R-:W-:-:S07]  /*4e60*/  IMAD.MOV.U32 R49, RZ, RZ, R15 ;  /* 0x000000ffff317224 */ /* 0x000fce00078e000f */
.L_x_71:
[----:B0-----:R-:W-:Y:S05]  /*4e70*/  BSYNC.RECONVERGENT B0 ;  /* 0x0000000000007941 */ /* 0x001fea0003800200 */
.L_x_70:
[----:B------:R-:W-:Y:S01]  /*4e80*/  MOV R26, UR22 ;  /* 0x00000016001a7c02 */ /* 0x000fe20008000f00 */
[----:B------:R-:W-:Y:S01]  /*4e90*/  IMAD.U32 R27, RZ, RZ, UR23 ;  /* 0x00000017ff1b7e24 */ /* 0x000fe2000f8e00ff */
[----:B------:R0:W5:Y:S05]  /*4ea0*/  LDG.E.64 R46, desc[UR20][R34.64] ;  /* 0x00000014222e7981 */ /* 0x00016a000c1e1b00 */
[----:B------:R-:W5:Y:S01]  /*4eb0*/  LDG.E.64 R26, desc[UR20][R26.64] ;  /* 0x000000141a1a7981 */ /* 0x000f62000c1e1b00 */
[----:B------:R-:W-:Y:S01]  /*4ec0*/  DADD R14, -RZ, |R48| ;  /* 0x00000000ff0e7229 */ /* 0x000fe20000000530 */
[----:B------:R-:W-:Y:S09]  /*4ed0*/  BSSY.RECONVERGENT B0, `(.L_x_72) ;  /* 0x0000004000007945 */ /* 0x000ff20003800200 */
[----:B------:R-:W-:-:S02]  /*4ee0*/  MOV R16, R14 ;  /* 0x0000000e00107202 */ /* 0x000fc40000000f00 */
[----:B0-----:R-:W-:-:S07]  /*4ef0*/  MOV R14, 0x4f10 ;  /* 0x00004f10000e7802 */ /* 0x001fce0000000f00 */
[----:B-----5:R-:W-:Y:S05]  /*4f00*/  CALL.REL.NOINC `($_Z12momCollisionPdS_S_S_S_S_S_S_iiidS_S_S_S_S_S_S_S_S_S_iddS_S_S_S_S_S_i$__internal_accurate_pow) ;  /* 0x0000001c00747944 */ /* 0x020fea0003c00000 */
[----:B------:R-:W-:Y:S05]  /*4f10*/  BSYNC.RECONVERGENT B0 ;  /* 0x0000000000007941 */ /* 0x000fea0003800200 */
.L_x_72:
[----:B------:R-:W0:Y:S01]  /*4f20*/  LDC.64 R54, c[0x0][0x3a0] ;  /* 0x0000e800ff367b82 */ /* 0x000e220000000a00 */
[----:B------:R1:W5:Y:S07]  /*4f30*/  LDG.E.64 R52, desc[UR20][R32.64] ;  /* 0x0000001420347981 */ /* 0x00036e000c1e1b00 */
[----:B------:R-:W2:Y:S01]  /*4f40*/  LDC.64 R18, c[0x0][0x3b0] ;  /* 0x0000ec00ff127b82 */ /* 0x000ea20000000a00 */
[----:B0-----:R-:W-:-:S06]  /*4f50*/  IMAD.WIDE R54, R8, 0x8, R54 ;  /* 0x0000000808367825 */ /* 0x001fcc00078e0236 */
[----:B------:R-:W5:Y:S01]  /*4f60*/  LDG.E.64 R54, desc[UR20][R54.64] ;  /* 0x0000001436367981 */ /* 0x000f62000c1e1b00 */
[----:B--2---:R-:W-:-:S06]  /*4f70*/  IMAD.WIDE R18, R8, 0x8, R18 ;  /* 0x0000000808127825 */ /* 0x004fcc00078e0212 */
[----:B------:R-:W5:Y:S01]  /*4f80*/  LDG.E.64 R18, desc[UR20][R18.64] ;  /* 0x0000001412127981 */ /* 0x000f62000c1e1b00 */
[----:B------:R-:W-:-:S10]  /*4f90*/  DADD R50, R48, 2 ;  /* 0x4000000030327429 */ /* 0x000fd40000000000 */
[----:B------:R-:W-:-:S04]  /*4fa0*/  LOP3.LUT R50, R51, 0x7ff00000, RZ, 0xc0, !PT ;  /* 0x7ff0000033327812 */ /* 0x000fc800078ec0ff */
[----:B------:R-:W-:Y:S01]  /*4fb0*/  ISETP.NE.AND P1, PT, R50, 0x7ff00000, PT ;  /* 0x7ff000003200780c */ /* 0x000fe20003f25270 */
[----:B------:R-:W-:Y:S01]  /*4fc0*/  DSETP.NEU.AND P0, PT, R48, RZ, PT ;  /* 0x000000ff3000722a */ /* 0x000fe20003f0d000 */
[----:B------:R-:W-:Y:S01]  /*4fd0*/  BSSY.RECONVERGENT B0, `(.L_x_73) ;  /* 0x000000b000007945 */ /* 0x000fe20003800200 */
[----:B------:R-:W-:-:S04]  /*4fe0*/  DMUL R50, R46, UR18 ;  /* 0x000000122e327c28 */ /* 0x000fc80008000000 */
[----:B------:R-:W-:Y:S02]  /*4ff0*/  FSEL R16, R16, RZ, P0 ;  /* 0x000000ff10107208 */ /* 0x000fe40000000000 */
[----:B------:R-:W-:-:S04]  /*5000*/  FSEL R17, R15, RZ, P0 ;  /* 0x000000ff0f117208 */ /* 0x000fc80000000000 */
[----:B-1----:R-:W-:Y:S05]  /*5010*/  @P1 BRA `(.L_x_74) ;  /* 0x0000000000181947 */ /* 0x002fea0003800000 */
[----:B------:R-:W-:-:S14]  /*5020*/  DSETP.NAN.AND P0, PT, R48, R48, PT ;  /* 0x000000303000722a */ /* 0x000fdc0003f08000 */
[----:B------:R-:W-:Y:S01]  /*5030*/  @P0 DADD R16, R48, 2 ;  /* 0x4000000030100429 */ /* 0x000fe20000000000 */
[----:B------:R-:W-:Y:S10]  /*5040*/  @P0 BRA `(.L_x_74) ;  /* 0x00000000000c0947 */ /* 0x000ff40003800000 */
[----:B------:R-:W-:-:S14]  /*5050*/  DSETP.NEU.AND P0, PT, |R48|, +INF , PT ;  /* 0x7ff000003000742a */ /* 0x000fdc0003f0d200 */
[----:B------:R-:W-:Y:S01]  /*5060*/  @!P0 IMAD.MOV.U32 R16, RZ, RZ, 0x0 ;  /* 0x00000000ff108424 */ /* 0x000fe200078e00ff */
[----:B------:R-:W-:-:S07]  /*5070*/  @!P0 MOV R17, 0x7ff00000 ;  /* 0x7ff0000000118802 */ /* 0x000fce0000000f00 */
.L_x_74:
[----:B------:R-:W-:Y:S05]  /*5080*/  BSYNC.RECONVERGENT B0 ;  /* 0x0000000000007941 */ /* 0x000fea0003800200 */
.L_x_73:
[----:B------:R-:W-:Y:S01]  /*5090*/  DMUL R16, R16, 0.5 ;  /* 0x3fe0000010107828 */ /* 0x000fe20000000000 */
[----:B------:R-:W0:Y:S01]  /*50a0*/  MUFU.RCP64H R15, R51 ;  /* 0x00000033000f7308 */ /* 0x000e220000001800 */
[----:B------:R-:W-:Y:S01]  /*50b0*/  DSETP.NEU.AND P0, PT, R48, 1, PT ;  /* 0x3ff000003000742a */ /* 0x000fe20003f0d000 */
[----:B------:R-:W-:Y:S01]  /*50c0*/  IMAD.MOV.U32 R14, RZ, RZ, 0x1 ;  /* 0x00000001ff0e7424 */ /* 0x000fe200078e00ff */
[----:B------:R-:W-:Y:S01]  /*50d0*/  DADD R2, -R2, R10 ;  /* 0x0000000002027229 */ /* 0x000fe2000000010a */
[----:B------:R-:W-:Y:S01]  /*50e0*/  BSSY.RECONVERGENT B0, `(.L_x_75) ;  /* 0x0000021000007945 */ /* 0x000fe20003800200 */
[----:B------:R-:W-:-:S04]  /*50f0*/  DADD R22, -R22, R24 ;  /* 0x0000000016167229 */ /* 0x000fc80000000118 */
[----:B------:R-:W-:Y:S02]  /*5100*/  FSEL R16, R16, RZ, P0 ;  /* 0x000000ff10107208 */ /* 0x000fe40000000000 */
[----:B------:R-:W-:Y:S01]  /*5110*/  FSEL R17, R17, 1.75, P0 ;  /* 0x3fe0000011117808 */ /* 0x000fe20000000000 */
[----:B-----5:R-:W-:Y:S02]  /*5120*/  DMUL R52, R2, R52 ;  /* 0x0000003402347228 */ /* 0x020fe40000000000 */
[----:B------:R-:W-:-:S03]  /*5130*/  DADD R2, -R12, R20 ;  /* 0x000000000c027229 */ /* 0x000fc60000000114 */
[----:B------:R-:W-:Y:S02]  /*5140*/  DADD R48, R48, R16 ;  /* 0x0000000030307229 */ /* 0x000fe40000000010 */
[----:B0-----:R-:W-:-:S03]  /*5150*/  DFMA R16, -R50, R14, 1 ;  /* 0x3ff000003210742b */ /* 0x001fc6000000010e */
[----:B------:R-:W-:-:S03]  /*5160*/  DFMA R2, R2, R54, R52 ;  /* 0x000000360202722b */ /* 0x000fc60000000034 */
[----:B------:R-:W-:Y:S02]  /*5170*/  DADD R48, R48, -R44 ;  /* 0x0000000030307229 */ /* 0x000fe4000000082c */
[----:B------:R-:W-:-:S03]  /*5180*/  DFMA R16, R16, R16, R16 ;  /* 0x000000101010722b */ /* 0x000fc60000000010 */
[----:B------:R-:W-:-:S03]  /*5190*/  DFMA R18, R22, R18, R2 ;  /* 0x000000121612722b */ /* 0x000fc60000000002 */
[----:B------:R-:W-:Y:S02]  /*51a0*/  DFMA R12, R46, R48, R46 ;  /* 0x000000302e0c722b */ /* 0x000fe4000000002e */
[----:B------:R-:W-:-:S06]  /*51b0*/  DFMA R16, R14, R16, R14 ;  /* 0x000000100e10722b */ /* 0x000fcc000000000e */
[----:B------:R-:W-:Y:S02]  /*51c0*/  DMUL R12, R26, R12 ;  /* 0x0000000c1a0c7228 */ /* 0x000fe40000000000 */
[----:B------:R-:W-:-:S06]  /*51d0*/  DFMA R14, -R50, R16, 1 ;  /* 0x3ff00000320e742b */ /* 0x000fcc0000000110 */
[----:B------:R-:W-:Y:S02]  /*51e0*/  DMUL R2, R12, 0.5 ;  /* 0x3fe000000c027828 */ /* 0x000fe40000000000 */
[----:B------:R-:W-:-:S06]  /*51f0*/  DFMA R14, R16, R14, R16 ;  /* 0x0000000e100e722b */ /* 0x000fcc0000000010 */
        /* <DEDUP_REMOVED lines=15> */
.L_x_76:
[----:B------:R-:W-:Y:S05]  /*52f0*/  BSYNC.RECONVERGENT B0 ;  /* 0x0000000000007941 */ /* 0x000fea0003800200 */
.L_x_75:
[----:B------:R-:W0:Y:S01]  /*5300*/  LDC.64 R48, c[0x0][0x400] ;  /* 0x00010000ff307b82 */ /* 0x000e220000000a00 */
[----:B------:R-:W2:Y:S07]  /*5310*/  LDG.E.64 R14, desc[UR20][R30.64] ;  /* 0x000000141e0e7981 */ /* 0x000eae000c1e1b00 */
[----:B------:R-:W1:Y:S08]  /*5320*/  LDC.64 R46, c[0x0][0x3f8] ;  /* 0x0000fe00ff2e7b82 */ /* 0x000e700000000a00 */
[----:B------:R-:W3:Y:S01]  /*5330*/  LDC.64 R18, c[0x0][0x410] ;  /* 0x00010400ff127b82 */ /* 0x000ee20000000a00 */
[----:B0-----:R-:W-:-:S07]  /*5340*/  IMAD.WIDE R48, R8, 0x8, R48 ;  /* 0x0000000808307825 */ /* 0x001fce00078e0230 */
[----:B------:R-:W0:Y:S01]  /*5350*/  LDC.64 R16, c[0x0][0x418] ;  /* 0x00010600ff107b82 */ /* 0x000e220000000a00 */
[----:B------:R-:W4:Y:S01]  /*5360*/  LDG.E.64 R48, desc[UR20][R48.64] ;  /* 0x0000001430307981 */ /* 0x000f22000c1e1b00 */
[----:B-1----:R-:W-:-:S06]  /*5370*/  IMAD.WIDE R46, R8, 0x8, R46 ;  /* 0x00000008082e7825 */ /* 0x002fcc00078e022e */
[----:B------:R-:W1:Y:S01]  /*5380*/  LDC.64 R2, c[0x0][0x420] ;  /* 0x00010800ff027b82 */ /* 0x000e620000000a00 */
[----:B------:R-:W5:Y:S01]  /*5390*/  LDG.E.64 R46, desc[UR20][R46.64] ;  /* 0x000000142e2e7981 */ /* 0x000f62000c1e1b00 */
[----:B---3--:R-:W-:-:S06]  /*53a0*/  IMAD.WIDE R18, R8, 0x8, R18 ;  /* 0x0000000808127825 */ /* 0x008fcc00078e0212 */
[----:B------:R-:W3:Y:S01]  /*53b0*/  LDG.E.64 R18, desc[UR20][R18.64] ;  /* 0x0000001412127981 */ /* 0x000ee2000c1e1b00 */
[----:B0-----:R-:W-:-:S06]  /*53c0*/  IMAD.WIDE R16, R8, 0x8, R16 ;  /* 0x0000000808107825 */ /* 0x001fcc00078e0210 */
[----:B------:R-:W3:Y:S01]  /*53d0*/  LDG.E.64 R16, desc[UR20][R16.64] ;  /* 0x0000001410107981 */ /* 0x000ee2000c1e1b00 */
[----:B-1----:R-:W-:-:S06]  /*53e0*/  IMAD.WIDE R2, R8, 0x8, R2 ;  /* 0x0000000808027825 */ /* 0x002fcc00078e0202 */
[----:B------:R-:W3:Y:S01]  /*53f0*/  LDG.E.64 R2, desc[UR20][R2.64] ;  /* 0x0000001402027981 */ /* 0x000ee2000c1e1b00 */
[----:B------:R-:W0:Y:S01]  /*5400*/  MUFU.RCP64H R51, R29 ;  /* 0x0000001d00337308 */ /* 0x000e220000001800 */
[----:B------:R-:W-:-:S06]  /*5410*/  IMAD.MOV.U32 R50, RZ, RZ, 0x1 ;  /* 0x00000001ff327424 */ /* 0x000fcc00078e00ff */
[----:B0-----:R-:W-:-:S08]  /*5420*/  DFMA R52, -R28, R50, 1 ;  /* 0x3ff000001c34742b */ /* 0x001fd00000000132 */
[----:B------:R-:W-:-:S08]  /*5430*/  DFMA R52, R52, R52, R52 ;  /* 0x000000343434722b */ /* 0x000fd00000000034 */
[----:B------:R-:W-:Y:S02]  /*5440*/  DFMA R54, R50, R52, R50 ;  /* 0x000000343236722b */ /* 0x000fe40000000032 */
[----:B------:R-:W-:-:S06]  /*5450*/  DFMA R50, R10, R10, -UR18 ;  /* 0x800000120a327e2b */ /* 0x000fcc000800000a */
[----:B------:R-:W-:Y:S01]  /*5460*/  DFMA R56, -R28, R54, 1 ;  /* 0x3ff000001c38742b */ /* 0x000fe20000000136 */
[----:B------:R-:W-:Y:S01]  /*5470*/  FSETP.GEU.AND P1, PT, |R27|, 6.5827683646048100446e-37, PT ;  /* 0x036000001b00780b */ /* 0x000fe20003f2e200 */
[----:B------:R-:W-:Y:S01]  /*5480*/  BSSY.RECONVERGENT B0, `(.L_x_77) ;  /* 0x000001c000007945 */ /* 0x000fe20003800200 */
[----:B----4-:R-:W-:Y:S02]  /*5490*/  DMUL R52, R50, R48 ;  /* 0x0000003032347228 */ /* 0x010fe40000000000 */
[----:B------:R-:W-:-:S03]  /*54a0*/  DFMA R50, R20, R20, -UR18 ;  /* 0x8000001214327e2b */ /* 0x000fc60008000014 */
[----:B------:R-:W-:-:S05]  /*54b0*/  DFMA R48, R54, R56, R54 ;  /* 0x000000383630722b */ /* 0x000fca0000000036 */
[----:B-----5:R-:W-:Y:S02]  /*54c0*/  DFMA R50, R50, R46, R52 ;  /* 0x0000002e3232722b */ /* 0x020fe40000000034 */
[----:B------:R-:W-:Y:S02]  /*54d0*/  DFMA R52, R24, R24, -UR18 ;  /* 0x8000001218347e2b */ /* 0x000fe40008000018 */
[----:B------:R-:W-:-:S06]  /*54e0*/  DMUL R54, R26, R48 ;  /* 0x000000301a367228 */ /* 0x000fcc0000000000 */
[----:B--2---:R-:W-:Y:S02]  /*54f0*/  DFMA R50, R52, R14, R50 ;  /* 0x0000000e3432722b */ /* 0x004fe40000000032 */
[----:B------:R-:W-:Y:S02]  /*5500*/  DFMA R14, -R28, R54, R26 ;  /* 0x000000361c0e722b */ /* 0x000fe4000000011a */
[----:B------:R-:W-:-:S06]  /*5510*/  DADD R46, R20, R20 ;  /* 0x00000000142e7229 */ /* 0x000fcc0000000014 */
[----:B------:R-:W-:Y:S02]  /*5520*/  DFMA R14, R48, R14, R54 ;  /* 0x0000000e300e722b */ /* 0x000fe40000000036 */
[-C--:B------:R-:W-:Y:S02]  /*5530*/  DMUL R52, R10, R46.reuse ;  /* 0x0000002e0a347228 */ /* 0x080fe40000000000 */
[----:B------:R-:W-:Y:S02]  /*5540*/  DMUL R46, R24, R46 ;  /* 0x0000002e182e7228 */ /* 0x000fe40000000000 */
[----:B------:R-:W-:-:S04]  /*5550*/  DADD R48, R10, R10 ;  /* 0x000000000a307229 */ /* 0x000fc8000000000a */
[----:B------:R-:W-:Y:S01]  /*5560*/  FFMA R9, RZ, R29, R15 ;  /* 0x0000001dff097223 */ /* 0x000fe2000000000f */
[----:B---3--:R-:W-:-:S04]  /*5570*/  DFMA R18, R52, R18, R50 ;  /* 0x000000123412722b */ /* 0x008fc80000000032 */
[----:B------:R-:W-:Y:S01]  /*5580*/  FSETP.GT.AND P0, PT, |R9|, 1.469367938527859385e-39, PT ;  /* 0x001000000900780b */ /* 0x000fe20003f04200 */
[----:B------:R-:W-:-:S03]  /*5590*/  DMUL R48, R24, R48 ;  /* 0x0000003018307228 */ /* 0x000fc60000000000 */
[----:B------:R-:W-:-:S08]  /*55a0*/  DFMA R16, R46, R16, R18 ;  /* 0x000000102e10722b */ /* 0x000fd00000000012 */
[----:B------:R-:W-:Y:S01]  /*55b0*/  DFMA R2, R48, R2, R16 ;  /* 0x000000023002722b */ /* 0x000fe20000000010 */
[----:B------:R-:W-:Y:S10]  /*55c0*/  @P0 BRA P1, `(.L_x_78) ;  /* 0x00000000001c0947 */ /* 0x000ff40000800000 */
[----:B------:R-:W-:Y:S01]  /*55d0*/  MOV R18, R26 ;  /* 0x0000001a00127202 */ /* 0x000fe20000000f00 */
[----:B------:R-:W-:Y:S01]  /*55e0*/  IMAD.MOV.U32 R15, RZ, RZ, R27 ;  /* 0x000000ffff0f7224 */ /* 0x000fe200078e001b */
[----:B------:R-:W-:Y:S01]  /*55f0*/  MOV R16, R28 ;  /* 0x0000001c00107202 */ /* 0x000fe20000000f00 */
[----:B------:R-:W-:Y:S01]  /*5600*/  IMAD.MOV.U32 R17, RZ, RZ, R29 ;  /* 0x000000ffff117224 */ /* 0x000fe200078e001d */
[----:B------:R-:W-:-:S07]  /*5610*/  MOV R14, 0x5630 ;  /* 0x00005630000e7802 */ /* 0x000fce0000000f00 */
[----:B------:R-:W-:Y:S05]  /*5620*/  CALL.REL.NOINC `($__internal_0_$__cuda_sm20_div_rn_f64_full) ;  /* 0x0000001000147944 */ /* 0x000fea0003c00000 */
[----:B------:R-:W-:-:S07]  /*5630*/  MOV R14, R16 ;  /* 0x00000010000e7202 */ /* 0x000fce0000000f00 */
.L_x_78:
[----:B------:R-:W-:Y:S05]  /*5640*/  BSYNC.RECONVERGENT B0 ;  /* 0x0000000000007941 */ /* 0x000fea0003800200 */
.L_x_77:
[----:B------:R-:W0:Y:S01]  /*5650*/  F2I.F64.TRUNC R24, R24 ;  /* 0x0000001800187311 */ /* 0x000e22000030d100 */
[----:B------:R-:W1:Y:S01]  /*5660*/  LDC.64 R16, c[0x0][0x3b8] ;  /* 0x0000ee00ff107b82 */ /* 0x000e620000000a00 */
[----:B------:R-:W-:Y:S01]  /*5670*/  DMUL R14, R14, R42 ;  /* 0x0000002a0e0e7228 */ /* 0x000fe20000000000 */
[----:B------:R-:W-:Y:S02]  /*5680*/  UIADD3 UR22, UP0, UPT, UR22, 0x8, URZ ;  /* 0x0000000816167890 */ /* 0x000fe4000ff1e0ff */
[----:B------:R-:W-:Y:S02]  /*5690*/  UIADD3 UR4, UPT, UPT, UR4, 0x1, URZ ;  /* 0x0000000104047890 */ /* 0x000fe4000fffe0ff */
[----:B------:R-:W-:Y:S01]  /*56a0*/  UIADD3.X UR23, UPT, UPT, URZ, UR23, URZ, UP0, !UPT ;  /* 0x00000017ff177290 */ /* 0x000fe200087fe4ff */
[----:B------:R-:W2:Y:S01]  /*56b0*/  F2I.F64.TRUNC R10, R10 ;  /* 0x0000000a000a7311 */ /* 0x000ea2000030d100 */
[----:B------:R-:W-:Y:S01]  /*56c0*/  UISETP.NE.AND UP0, UPT, UR4, URZ, UPT ;  /* 0x000000ff0400728c */ /* 0x000fe2000bf05270 */
[----:B------:R-:W-:Y:S01]  /*56d0*/  DFMA R2, R2, R14, R12 ;  /* 0x0000000e0202722b */ /* 0x000fe2000000000c */
[----:B------:R-:W-:-:S02]  /*56e0*/  UIADD3 UR6, UP1, UPT, UR6, 0x8, URZ ;  /* 0x0000000806067890 */ /* 0x000fc4000ff3e0ff */
[----:B------:R-:W-:Y:S01]  /*56f0*/  UIADD3 UR8, UP2, UPT, UR8, 0x8, URZ ;  /* 0x0000000808087890 */ /* 0x000fe2000ff5e0ff */
[----:B0-----:R-:W-:Y:S02]  /*5700*/  IADD3 R19, PT, PT, R24, R7, RZ ;  /* 0x0000000718137210 */ /* 0x001fe40007ffe0ff */
[----:B------:R-:W0:Y:S01]  /*5710*/  F2I.F64.TRUNC R21, R20 ;  /* 0x0000001400157311 */ /* 0x000e22000030d100 */
[----:B------:R-:W-:Y:S01]  /*5720*/  UIADD3 UR10, UP3, UPT, UR10, 0x8, URZ ;  /* 0x000000080a0a7890 */ /* 0x000fe2000ff7e0ff */
[----:B------:R-:W-:Y:S01]  /*5730*/  DADD R2, R2, R22 ;  /* 0x0000000002027229 */ /* 0x000fe20000000016 */
[----:B------:R-:W-:Y:S01]  /*5740*/  IADD3 R7, PT, PT, R7, UR17, RZ ;  /* 0x0000001107077c10 */ /* 0x000fe2000fffe0ff */
[----:B------:R-:W-:Y:S02]  /*5750*/  UIADD3.X UR7, UPT, UPT, URZ, UR7, URZ, UP1, !UPT ;  /* 0x00000007ff077290 */ /* 0x000fe40008ffe4ff */
[----:B------:R-:W-:Y:S01]  /*5760*/  UIADD3.X UR9, UPT, UPT, URZ, UR9, URZ, UP2, !UPT ;  /* 0x00000009ff097290 */ /* 0x000fe200097fe4ff */
[----:B--2---:R-:W-:Y:S01]  /*5770*/  IMAD.IADD R18, R5, 0x1, R10 ;  /* 0x0000000105127824 */ /* 0x004fe200078e020a */
[----:B------:R-:W-:-:S03]  /*5780*/  UIADD3.X UR11, UPT, UPT, URZ, UR11, URZ, UP3, !UPT ;  /* 0x0000000bff0b7290 */ /* 0x000fc60009ffe4ff */
[----:B------:R-:W-:Y:S02]  /*5790*/  IMAD R18, R19, UR25, R18 ;  /* 0x0000001913127c24 */ /* 0x000fe4000f8e0212 */
[----:B0-----:R-:W-:-:S04]  /*57a0*/  IMAD.IADD R9, R4, 0x1, R21 ;  /* 0x0000000104097824 */ /* 0x001fc800078e0215 */
[----:B------:R-:W-:-:S04]  /*57b0*/  IMAD R9, R18, UR24, R9 ;  /* 0x0000001812097c24 */ /* 0x000fc8000f8e0209 */
[----:B-1----:R-:W-:-:S05]  /*57c0*/  IMAD.WIDE R10, R9, 0x8, R16 ;  /* 0x00000008090a7825 */ /* 0x002fca00078e0210 */
[----:B------:R1:W-:Y:S01]  /*57d0*/  STG.E.64 desc[UR20][R10.64], R2 ;  /* 0x000000020a007986 */ /* 0x0003e2000c101b14 */
[----:B------:R-:W-:Y:S05]  /*57e0*/  BRA.U UP0, `(.L_x_79) ;  /* 0xfffffff500047547 */ /* 0x000fea000b83ffff */
.L_x_66:
[----:B-1----:R-:W0:Y:S02]  /*57f0*/  LDC R2, c[0x0][0x470] ;  /* 0x00011c00ff027b82 */ /* 0x002e240000000800 */
[----:B0-----:R-:W-:-:S13]  /*5800*/  ISETP.GE.AND P0, PT, R2, 0x1, PT ;  /* 0x000000010200780c */ /* 0x001fda0003f06270 */
[----:B------:R-:W-:Y:S05]  /*5810*/  @!P0 EXIT ;  /* 0x000000000000894d */ /* 0x000fea0003800000 */
[----:B------:R-:W0:Y:S01]  /*5820*/  LDC.64 R22, c[0x0][0x448] ;  /* 0x00011200ff167b82 */ /* 0x000e220000000a00 */
[----:B------:R-:W-:Y:S01]  /*5830*/  ISETP.NE.AND P0, PT, R2, 0x1, PT ;  /* 0x000000010200780c */ /* 0x000fe20003f05270 */
[----:B------:R-:W-:-:S06]  /*5840*/  IMAD.MOV.U32 R3, RZ, RZ, RZ ;  /* 0x000000ffff037224 */ /* 0x000fcc00078e00ff */
[----:B------:R-:W1:Y:S08]  /*5850*/  LDC.64 R20, c[0x0][0x450] ;  /* 0x00011400ff147b82 */ /* 0x000e700000000a00 */
[----:B------:R-:W2:Y:S08]  /*5860*/  LDC.64 R12, c[0x0][0x458] ;  /* 0x00011600ff0c7b82 */ /* 0x000eb00000000a00 */
[----:B------:R-:W3:Y:S01]  /*5870*/  LDC.64 R10, c[0x0][0x460] ;  /* 0x00011800ff0a7b82 */ /* 0x000ee20000000a00 */
[----:B0-----:R-:W-:-:S04]  /*5880*/  IMAD.WIDE R22, R8, 0x8, R22 ;  /* 0x0000000808167825 */ /* 0x001fc800078e0216 */
[----:B-1----:R-:W-:-:S04]  /*5890*/  IMAD.WIDE R20, R8, 0x8, R20 ;  /* 0x0000000808147825 */ /* 0x002fc800078e0214 */
[----:B--2---:R-:W-:-:S04]  /*58a0*/  IMAD.WIDE R12, R8, 0x8, R12 ;  /* 0x00000008080c7825 */ /* 0x004fc800078e020c */
[----:B---3--:R-:W-:Y:S01]  /*58b0*/  IMAD.WIDE R10, R8, 0x8, R10 ;  /* 0x00000008080a7825 */ /* 0x008fe200078e020a */
[----:B------:R-:W-:Y:S06]  /*58c0*/  @!P0 BRA `(.L_x_80) ;  /* 0x00000008004c8947 */ /* 0x000fec0003800000 */
[----:B------:R-:W0:Y:S01]  /*58d0*/  LDC R3, c[0x0][0x3c8] ;  /* 0x0000f200ff037b82 */ /* 0x000e220000000800 */
[----:B------:R-:W1:Y:S01]  /*58e0*/  LDCU.64 UR6, c[0x0][0x440] ;  /* 0x00008800ff0677ac */ /* 0x000e620008000a00 */
[----:B------:R-:W2:Y:S01]  /*58f0*/  LDCU.128 UR12, c[0x0][0x3e0] ;  /* 0x00007c00ff0c77ac */ /* 0x000ea20008000c00 */
[----:B------:R-:W3:Y:S01]  /*5900*/  LDCU.64 UR10, c[0x0][0x3d8] ;  /* 0x00007b00ff0a77ac */ /* 0x000ee20008000a00 */
[----:B------:R-:W4:Y:S01]  /*5910*/  LDCU.64 UR16, c[0x0][0x3c0] ;  /* 0x00007800ff1077ac */ /* 0x000f220008000a00 */
[----:B------:R-:W0:Y:S01]  /*5920*/  LDCU UR18, c[0x0][0x3d4] ;  /* 0x00007a80ff1277ac */ /* 0x000e220008000800 */
[----:B-1----:R-:W-:Y:S02]  /*5930*/  UIADD3 UR4, UP0, UPT, UR6, 0x8, URZ ;  /* 0x0000000806047890 */ /* 0x002fe4000ff1e0ff */
[----:B--2---:R-:W-:Y:S01]  /*5940*/  UIADD3 UR8, UP1, UPT, UR14, 0x8, URZ ;  /* 0x000000080e087890 */ /* 0x004fe2000ff3e0ff */
[----:B0-----:R-:W-:Y:S01]  /*5950*/  IADD3 R0, PT, PT, R3, UR5, R0 ;  /* 0x0000000503007c10 */ /* 0x001fe2000fffe000 */
[----:B------:R-:W-:-:S02]  /*5960*/  UIADD3 UR12, UP2, UPT, UR12, 0x8, URZ ;  /* 0x000000080c0c7890 */ /* 0x000fc4000ff5e0ff */
[----:B---3--:R-:W-:Y:S01]  /*5970*/  UIADD3 UR10, UP3, UPT, UR10, 0x8, URZ ;  /* 0x000000080a0a7890 */ /* 0x008fe2000ff7e0ff */
[----:B------:R-:W-:Y:S01]  /*5980*/  IMAD.U32 R42, RZ, RZ, UR4 ;  /* 0x00000004ff2a7e24 */ /* 0x000fe2000f8e00ff */
[----:B------:R-:W-:Y:S01]  /*5990*/  UIADD3.X UR9, UPT, UPT, URZ, UR15, URZ, UP1, !UPT ;  /* 0x0000000fff097290 */ /* 0x000fe20008ffe4ff */
[----:B------:R-:W-:Y:S01]  /*59a0*/  MOV R34, UR8 ;  /* 0x0000000800227c02 */ /* 0x000fe20008000f00 */
[----:B------:R-:W-:Y:S01]  /*59b0*/  UIADD3.X UR13, UPT, UPT, URZ, UR13, URZ, UP2, !UPT ;  /* 0x0000000dff0d7290 */ /* 0x000fe200097fe4ff */
[----:B----4-:R-:W-:Y:S01]  /*59c0*/  IMAD R7, R3, UR17, RZ ;  /* 0x0000001103077c24 */ /* 0x010fe2000f8e02ff */
[----:B------:R-:W-:Y:S01]  /*59d0*/  UIADD3.X UR6, UPT, UPT, URZ, UR7, URZ, UP0, !UPT ;  /* 0x00000007ff067290 */ /* 0x000fe200087fe4ff */
[----:B------:R-:W-:Y:S01]  /*59e0*/  IMAD R9, R0, UR17, R5 ;  /* 0x0000001100097c24 */ /* 0x000fe2000f8e0205 */
[----:B------:R-:W-:Y:S01]  /*59f0*/  UIADD3.X UR11, UPT, UPT, URZ, UR11, URZ, UP3, !UPT ;  /* 0x0000000bff0b7290 */ /* 0x000fe20009ffe4ff */
[----:B------:R-:W-:Y:S01]  /*5a00*/  LOP3.LUT R3, R2, 0x7ffffffe, RZ, 0xc0, !PT ;  /* 0x7ffffffe02037812 */ /* 0x000fe200078ec0ff */
[----:B------:R-:W-:Y:S01]  /*5a10*/  IMAD R7, R7, UR16, RZ ;  /* 0x0000001007077c24 */ /* 0x000fe2000f8e02ff */
[----:B------:R-:W-:Y:S01]  /*5a20*/  MOV R30, UR10 ;  /* 0x0000000a001e7c02 */ /* 0x000fe20008000f00 */
[----:B------:R-:W-:Y:S01]  /*5a30*/  IMAD R0, R9, UR16, R4 ;  /* 0x0000001009007c24 */ /* 0x000fe2000f8e0204 */
[----:B------:R-:W-:Y:S01]  /*5a40*/  IADD3 R2, PT, PT, -R3, RZ, RZ ;  /* 0x000000ff03027210 */ /* 0x000fe20007ffe1ff */
[----:B------:R-:W-:Y:S01]  /*5a50*/  IMAD.U32 R32, RZ, RZ, UR12 ;  /* 0x0000000cff207e24 */ /* 0x000fe2000f8e00ff */
[----:B------:R-:W-:Y:S01]  /*5a60*/  MOV R35, UR9 ;  /* 0x0000000900237c02 */ /* 0x000fe20008000f00 */
[----:B------:R-:W-:Y:S01]  /*5a70*/  IMAD.U32 R43, RZ, RZ, UR6 ;  /* 0x00000006ff2b7e24 */ /* 0x000fe2000f8e00ff */
[----:B------:R-:W-:Y:S01]  /*5a80*/  MOV R31, UR11 ;  /* 0x0000000b001f7c02 */ /* 0x000fe20008000f00 */
[----:B------:R-:W-:Y:S01]  /*5a90*/  IMAD.U32 R33, RZ, RZ, UR13 ;  /* 0x0000000dff217e24 */ /* 0x000fe2000f8e00ff */
[----:B------:R-:W0:Y:S06]  /*5aa0*/  LDCU.64 UR14, c[0x0][0x438] ;  /* 0x00008700ff0e77ac */ /* 0x000e2c0008000a00 */
.L_x_85:
[----:B------:R-:W2:Y:S01]  /*5ab0*/  LDG.E.64 R18, desc[UR20][R38.64] ;  /* 0x0000001426127981 */ /* 0x000ea2000c1e1b00 */
[----:B-1----:R-:W1:Y:S03]  /*5ac0*/  LDC.64 R14, c[0x0][0x3d0] ;  /* 0x0000f400ff0e7b82 */ /* 0x002e660000000a00 */
[----:B------:R-:W2:Y:S04]  /*5ad0*/  LDG.E.64 R26, desc[UR20][R32.64+-0x8] ;  /* 0xfffff814201a7981 */ /* 0x000ea8000c1e1b00 */
[----:B------:R-:W3:Y:S04]  /*5ae0*/  LDG.E.64 R16, desc[UR20][R40.64] ;  /* 0x0000001428107981 */ /* 0x000ee8000c1e1b00 */
[----:B------:R-:W3:Y:S04]  /*5af0*/  LDG.E.64 R28, desc[UR20][R30.64+-0x8] ;  /* 0xfffff8141e1c7981 */ /* 0x000ee8000c1e1b00 */
[----:B------:R-:W4:Y:S04]  /*5b00*/  LDG.E.64 R44, desc[UR20][R36.64] ;  /* 0x00000014242c7981 */ /* 0x000f28000c1e1b00 */
[----:B------:R-:W4:Y:S01]  /*5b10*/  LDG.E.64 R24, desc[UR20][R34.64+-0x8] ;  /* 0xfffff81422187981 */ /* 0x000f22000c1e1b00 */
[----:B------:R-:W1:Y:S01]  /*5b20*/  MUFU.RCP64H R47, UR18 ;  /* 0x00000012002f7d08 */ /* 0x000e620008001800 */
[----:B------:R-:W-:Y:S01]  /*5b30*/  IMAD.MOV.U32 R46, RZ, RZ, 0x1 ;  /* 0x00000001ff2e7424 */ /* 0x000fe200078e00ff */
[----:B------:R-:W-:Y:S05]  /*5b40*/  BSSY.RECONVERGENT B0, `(.L_x_81) ;  /* 0x0000017000007945 */ /* 0x000fea0003800200 */
        /* <DEDUP_REMOVED lines=15> */
[----:B------:R-:W1:Y:S01]  /*5c40*/  LDCU.64 UR6, c[0x0][0x3d0] ;  /* 0x00007a00ff0677ac */ /* 0x000e620008000a00 */
[----:B------:R-:W-:Y:S02]  /*5c50*/  MOV R15, R19 ;  /* 0x00000013000f7202 */ /* 0x000fe40000000f00 */
[----:B------:R-:W-:Y:S01]  /*5c60*/  MOV R14, 0x5ca0 ;  /* 0x00005ca0000e7802 */ /* 0x000fe20000000f00 */
[----:B-1----:R-:W-:Y:S01]  /*5c70*/  IMAD.U32 R16, RZ, RZ, UR6 ;  /* 0x00000006ff107e24 */ /* 0x002fe2000f8e00ff */
[----:B------:R-:W-:-:S07]  /*5c80*/  MOV R17, UR7 ;  /* 0x0000000700117c02 */ /* 0x000fce0008000f00 */
[----:B0-----:R-:W-:Y:S05]  /*5c90*/  CALL.REL.NOINC `($__internal_0_$__cuda_sm20_div_rn_f64_full) ;  /* 0x0000000800787944 */ /* 0x001fea0003c00000 */
[----:B------:R-:W-:-:S07]  /*5ca0*/  IMAD.MOV.U32 R17, RZ, RZ, R15 ;  /* 0x000000ffff117224 */ /* 0x000fce00078e000f */
.L_x_82:
[----:B0-----:R-:W-:Y:S05]  /*5cb0*/  BSYNC.RECONVERGENT B0 ;  /* 0x0000000000007941 */ /* 0x001fea0003800200 */
.L_x_81:
[----:B------:R-:W2:Y:S04]  /*5cc0*/  LDG.E.64 R44, desc[UR20][R12.64] ;  /* 0x000000140c2c7981 */ /* 0x000ea8000c1e1b00 */
[----:B------:R-:W3:Y:S04]  /*5cd0*/  LDG.E.64 R18, desc[UR20][R22.64] ;  /* 0x0000001416127981 */ /* 0x000ee8000c1e1b00 */
[----:B------:R-:W4:Y:S04]  /*5ce0*/  LDG.E.64 R46, desc[UR20][R20.64] ;  /* 0x00000014142e7981 */ /* 0x000f28000c1e1b00 */
[----:B------:R-:W5:Y:S04]  /*5cf0*/  LDG.E.64 R50, desc[UR20][R10.64] ;  /* 0x000000140a327981 */ /* 0x000f68000c1e1b00 */
[----:B------:R-:W5:Y:S01]  /*5d00*/  LDG.E.64 R14, desc[UR20][R42.64+-0x8] ;  /* 0xfffff8142a0e7981 */ /* 0x000f62000c1e1b00 */
[----:B------:R-:W-:-:S02]  /*5d10*/  DADD R16, R16, 1 ;  /* 0x3ff0000010107429 */ /* 0x000fc40000000000 */
[----:B--2---:R-:W-:Y:S02]  /*5d20*/  DMUL R48, R26, R44 ;  /* 0x0000002c1a307228 */ /* 0x004fe40000000000 */
[C---:B---3--:R-:W-:Y:S02]  /*5d30*/  DMUL R26, R18.reuse, UR14 ;  /* 0x0000000e121a7c28 */ /* 0x048fe40008000000 */
[----:B------:R-:W-:-:S04]  /*5d40*/  DADD R44, -R18, 1 ;  /* 0x3ff00000122c7429 */ /* 0x000fc80000000100 */
[----:B----4-:R-:W-:-:S04]  /*5d50*/  DFMA R46, R28, R46, R48 ;  /* 0x0000002e1c2e722b */ /* 0x010fc80000000030 */
[----:B------:R-:W-:-:S04]  /*5d60*/  DMUL R26, R26, R44 ;  /* 0x0000002c1a1a7228 */ /* 0x000fc80000000000 */
[----:B-----5:R-:W-:Y:S01]  /*5d70*/  DFMA R46, R24, R50, R46 ;  /* 0x00000032182e722b */ /* 0x020fe2000000002e */
[----:B------:R-:W0:Y:S01]  /*5d80*/  LDC.64 R24, c[0x0][0x468] ;  /* 0x00011a00ff187b82 */ /* 0x000e220000000a00 */
[----:B------:R-:W-:-:S06]  /*5d90*/  DMUL R18, R14, R18 ;  /* 0x000000120e127228 */ /* 0x000fcc0000000000 */
[----:B------:R-:W-:-:S08]  /*5da0*/  DMUL R26, R26, R46 ;  /* 0x0000002e1a1a7228 */ /* 0x000fd00000000000 */
[----:B------:R-:W-:Y:S01]  /*5db0*/  DMUL R26, R14, R26 ;  /* 0x0000001a0e1a7228 */ /* 0x000fe20000000000 */
[----:B------:R-:W1:Y:S07]  /*5dc0*/  LDC.64 R14, c[0x0][0x3d0] ;  /* 0x0000f400ff0e7b82 */ /* 0x000e6e0000000a00 */
[----:B------:R-:W-:Y:S01]  /*5dd0*/  DFMA R16, R18, R16, R26 ;  /* 0x000000101210722b */ /* 0x000fe2000000001a */
[----:B0-----:R-:W-:-:S06]  /*5de0*/  IMAD.WIDE R18, R8, 0x8, R24 ;  /* 0x0000000808127825 */ /* 0x001fcc00078e0218 */
[----:B------:R0:W-:Y:S04]  /*5df0*/  STG.E.64 desc[UR20][R18.64], R16 ;  /* 0x0000001012007986 */ /* 0x0001e8000c101b14 */
[----:B------:R-:W2:Y:S04]  /*5e00*/  LDG.E.64 R46, desc[UR20][R38.64] ;  /* 0x00000014262e7981 */ /* 0x000ea8000c1e1b00 */
[----:B------:R-:W2:Y:S04]  /*5e10*/  LDG.E.64 R26, desc[UR20][R32.64] ;  /* 0x00000014201a7981 */ /* 0x000ea8000c1e1b00 */
[----:B------:R-:W3:Y:S04]  /*5e20*/  LDG.E.64 R44, desc[UR20][R40.64] ;  /* 0x00000014282c7981 */ /* 0x000ee8000c1e1b00 */
[----:B------:R-:W3:Y:S04]  /*5e30*/  LDG.E.64 R28, desc[UR20][R30.64] ;  /* 0x000000141e1c7981 */ /* 0x000ee8000c1e1b00 */
[----:B------:R-:W4:Y:S04]  /*5e40*/  LDG.E.64 R48, desc[UR20][R36.64] ;  /* 0x0000001424307981 */ /* 0x000f28000c1e1b00 */
[----:B------:R-:W4:Y:S01]  /*5e50*/  LDG.E.64 R24, desc[UR20][R34.64] ;  /* 0x0000001422187981 */ /* 0x000f22000c1e1b00 */
[----:B------:R-:W1:Y:S01]  /*5e60*/  MUFU.RCP64H R51, UR18 ;  /* 0x0000001200337d08 */ /* 0x000e620008001800 */
[----:B------:R-:W-:Y:S01]  /*5e70*/  MOV R50, 0x1 ;  /* 0x0000000100327802 */ /* 0x000fe20000000f00 */
[----:B------:R-:W-:Y:S05]  /*5e80*/  BSSY.RECONVERGENT B0, `(.L_x_83) ;  /* 0x0000017000007945 */ /* 0x000fea0003800200 */
[----:B-1----:R-:W-:-:S08]  /*5e90*/  DFMA R52, R50, -R14, 1 ;  /* 0x3ff000003234742b */ /* 0x002fd0000000080e */
[----:B------:R-:W-:-:S08]  /*5ea0*/  DFMA R52, R52, R52, R52 ;  /* 0x000000343434722b */ /* 0x000fd00000000034 */
[----:B------:R-:W-:-:S08]  /*5eb0*/  DFMA R52, R50, R52, R50 ;  /* 0x000000343234722b */ /* 0x000fd00000000032 */
[----:B0-----:R-:W-:-:S08]  /*5ec0*/  DFMA R16, R52, -R14, 1 ;  /* 0x3ff000003410742b */ /* 0x001fd0000000080e */
        /* <DEDUP_REMOVED lines=17> */
[----:B------:R-:W-:-:S07]  /*5fe0*/  MOV R17, R15 ;  /* 0x0000000f00117202 */ /* 0x000fce0000000f00 */
.L_x_84:
[----:B------:R-:W-:Y:S05]  /*5ff0*/  BSYNC.RECONVERGENT B0 ;  /* 0x0000000000007941 */ /* 0x000fea0003800200 */
.L_x_83:
[----:B------:R-:W2:Y:S04]  /*6000*/  LDG.E.64 R44, desc[UR20][R12.64] ;  /* 0x000000140c2c7981 */ /* 0x000ea8000c1e1b00 */
[----:B------:R-:W3:Y:S04]  /*6010*/  LDG.E.64 R18, desc[UR20][R22.64] ;  /* 0x0000001416127981 */ /* 0x000ee8000c1e1b00 */
[----:B------:R-:W4:Y:S04]  /*6020*/  LDG.E.64 R46, desc[UR20][R20.64] ;  /* 0x00000014142e7981 */ /* 0x000f28000c1e1b00 */
[----:B------:R-:W5:Y:S04]  /*6030*/  LDG.E.64 R50, desc[UR20][R10.64] ;  /* 0x000000140a327981 */ /* 0x000f68000c1e1b00 */
[----:B------:R0:W5:Y:S01]  /*6040*/  LDG.E.64 R14, desc[UR20][R42.64] ;  /* 0x000000142a0e7981 */ /* 0x000162000c1e1b00 */
[----:B------:R-:W-:Y:S01]  /*6050*/  DADD R16, R16, 1 ;  /* 0x3ff0000010107429 */ /* 0x000fe20000000000 */
[----:B------:R-:W-:Y:S01]  /*6060*/  VIADD R2, R2, 0x2 ;  /* 0x0000000202027836 */ /* 0x000fe20000000000 */
[----:B------:R-:W-:-:S02]  /*6070*/  IADD3 R34, P2, PT, R34, 0x10, RZ ;  /* 0x0000001022227810 */ /* 0x000fc40007f5e0ff */
[----:B------:R-:W-:Y:S02]  /*6080*/  IADD3 R30, P4, PT, R30, 0x10, RZ ;  /* 0x000000101e1e7810 */ /* 0x000fe40007f9e0ff */
[----:B------:R-:W-:Y:S01]  /*6090*/  ISETP.NE.AND P0, PT, R2, RZ, PT ;  /* 0x000000ff0200720c */ /* 0x000fe20003f05270 */
[----:B------:R-:W-:Y:S01]  /*60a0*/  IMAD.X R35, RZ, RZ, R35, P2 ;  /* 0x000000ffff237224 */ /* 0x000fe200010e0623 */
[----:B------:R-:W-:Y:S01]  /*60b0*/  IADD3 R32, P3, PT, R32, 0x10, RZ ;  /* 0x0000001020207810 */ /* 0x000fe20007f7e0ff */
[----:B------:R-:W-:Y:S01]  /*60c0*/  IMAD.X R31, RZ, RZ, R31, P4 ;  /* 0x000000ffff1f7224 */ /* 0x000fe200020e061f */
[----:B0-----:R-:W-:Y:S02]  /*60d0*/  IADD3 R42, P1, PT, R42, 0x10, RZ ;  /* 0x000000102a2a7810 */ /* 0x001fe40007f3e0ff */
[----:B------:R-:W-:Y:S02]  /*60e0*/  IADD3.X R33, PT, PT, RZ, R33, RZ, P3, !PT ;  /* 0x00000021ff217210 */ /* 0x000fe40001ffe4ff */
[----:B------:R-:W-:-:S02]  /*60f0*/  IADD3.X R43, PT, PT, RZ, R43, RZ, P1, !PT ;  /* 0x0000002bff2b7210 */ /* 0x000fc40000ffe4ff */
[----:B------:R-:W-:Y:S01]  /*6100*/  LEA R8, R7, R8, 0x1 ;  /* 0x0000000807087211 */ /* 0x000fe200078e08ff */
        /* <DEDUP_REMOVED lines=9> */
[----:B------:R-:W-:-:S08]  /*61a0*/  DMUL R26, R14, R26 ;  /* 0x0000001a0e1a7228 */ /* 0x000fd00000000000 */
[----:B------:R-:W-:Y:S01]  /*61b0*/  DFMA R16, R18, R16, R26 ;  /* 0x000000101210722b */ /* 0x000fe2000000001a */
[----:B0-----:R-:W-:-:S04]  /*61c0*/  IMAD.WIDE R14, R0, 0x8, R24 ;  /* 0x00000008000e7825 */ /* 0x001fc800078e0218 */
[----:B------:R-:W-:Y:S02]  /*61d0*/  IMAD R0, R7, 0x2, R0 ;  /* 0x0000000207007824 */ /* 0x000fe400078e0200 */
[----:B------:R1:W-:Y:S01]  /*61e0*/  STG.E.64 desc[UR20][R14.64], R16 ;  /* 0x000000100e007986 */ /* 0x0003e2000c101b14 */
[----:B------:R-:W-:Y:S05]  /*61f0*/  @P0 BRA `(.L_x_85) ;  /* 0xfffffff8002c0947 */ /* 0x000fea000383ffff */
.L_x_80:
[----:B------:R-:W0:Y:S02]  /*6200*/  LDC R0, c[0x0][0x470] ;  /* 0x00011c00ff007b82 */ /* 0x000e240000000800 */
[----:B0-----:R-:W-:-:S04]  /*6210*/  LOP3.LUT R0, R0, 0x1, RZ, 0xc0, !PT ;  /* 0x0000000100007812 */ /* 0x001fc800078ec0ff */
[----:B------:R-:W-:-:S13]  /*6220*/  ISETP.NE.U32.AND P0, PT, R0, 0x1, PT ;  /* 0x000000010000780c */ /* 0x000fda0003f05070 */
[----:B------:R-:W-:Y:S05]  /*6230*/  @P0 EXIT ;  /* 0x000000000000094d */ /* 0x000fea0003800000 */
[----:B------:R-:W0:Y:S01]  /*6240*/  LDC.64 R8, c[0x0][0x3e0] ;  /* 0x0000f800ff087b82 */ /* 0x000e220000000a00 */
[----:B------:R-:W2:Y:S01]  /*6250*/  LDG.E.64 R38, desc[UR20][R38.64] ;  /* 0x0000001426267981 */ /* 0x000ea2000c1e1b00 */
[----:B------:R-:W1:Y:S03]  /*6260*/  LDCU UR4, c[0x0][0x3d4] ;  /* 0x00007a80ff0477ac */ /* 0x000e660008000800 */
[----:B------:R-:W3:Y:S03]  /*6270*/  LDG.E.64 R40, desc[UR20][R40.64] ;  /* 0x0000001428287981 */ /* 0x000ee6000c1e1b00 */
[----:B------:R-:W4:Y:S01]  /*6280*/  LDC.64 R24, c[0x0][0x3d8] ;  /* 0x0000f600ff187b82 */ /* 0x000f220000000a00 */
[----:B------:R-:W5:Y:S07]  /*6290*/  LDG.E.64 R36, desc[UR20][R36.64] ;  /* 0x0000001424247981 */ /* 0x000f6e000c1e1b00 */
[----:B------:R-:W1:Y:S01]  /*62a0*/  LDC.64 R26, c[0x0][0x3e8] ;  /* 0x0000fa00ff1a7b82 */ /* 0x000e620000000a00 */
[----:B0-----:R-:W-:-:S07]  /*62b0*/  IMAD.WIDE.U32 R8, R3, 0x8, R8 ;  /* 0x0000000803087825 */ /* 0x001fce00078e0008 */
[----:B------:R-:W0:Y:S01]  /*62c0*/  LDC.64 R28, c[0x0][0x3d0] ;  /* 0x0000f400ff1c7b82 */ /* 0x000e220000000a00 */
[----:B------:R-:W2:Y:S01]  /*62d0*/  LDG.E.64 R8, desc[UR20][R8.64] ;  /* 0x0000001408087981 */ /* 0x000ea2000c1e1b00 */
[----:B----4-:R-:W-:-:S06]  /*62e0*/  IMAD.WIDE.U32 R24, R3, 0x8, R24 ;  /* 0x0000000803187825 */ /* 0x010fcc00078e0018 */
[----:B------:R-:W3:Y:S01]  /*62f0*/  LDG.E.64 R24, desc[UR20][R24.64] ;  /* 0x0000001418187981 */ /* 0x000ee2000c1e1b00 */
[----:B-1----:R-:W-:-:S06]  /*6300*/  IMAD.WIDE.U32 R26, R3, 0x8, R26 ;  /* 0x00000008031a7825 */ /* 0x002fcc00078e001a */
[----:B------:R-:W5:Y:S01]  /*6310*/  LDG.E.64 R26, desc[UR20][R26.64] ;  /* 0x000000141a1a7981 */ /* 0x000f62000c1e1b00 */
[----:B------:R-:W0:Y:S01]  /*6320*/  MUFU.RCP64H R15, UR4 ;  /* 0x00000004000f7d08 */ /* 0x000e220008001800 */
[----:B------:R-:W-:-:S06]  /*6330*/  MOV R14, 0x1 ;  /* 0x00000001000e7802 */ /* 0x000fcc0000000f00 */
[----:B0-----:R-:W-:-:S08]  /*6340*/  DFMA R16, R14, -R28, 1 ;  /* 0x3ff000000e10742b */ /* 0x001fd0000000081c */
[----:B------:R-:W-:-:S08]  /*6350*/  DFMA R16, R16, R16, R16 ;  /* 0x000000101010722b */ /* 0x000fd00000000010 */
[----:B------:R-:W-:-:S08]  /*6360*/  DFMA R16, R14, R16, R14 ;  /* 0x000000100e10722b */ /* 0x000fd0000000000e */
[----:B------:R-:W-:-:S08]  /*6370*/  DFMA R14, R16, -R28, 1 ;  /* 0x3ff00000100e742b */ /* 0x000fd0000000081c */
[----:B------:R-:W-:Y:S01]  /*6380*/  DFMA R30, R16, R14, R16 ;  /* 0x0000000e101e722b */ /* 0x000fe20000000010 */
[----:B------:R-:W-:Y:S01]  /*6390*/  BSSY.RECONVERGENT B0, `(.L_x_86) ;  /* 0x0000012000007945 */ /* 0x000fe20003800200 */
[----:B--2---:R-:W-:-:S08]  /*63a0*/  DMUL R38, R38, R8 ;  /* 0x0000000826267228 */ /* 0x004fd00000000000 */
[----:B---3--:R-:W-:-:S08]  /*63b0*/  DFMA R38, R40, R24, R38 ;  /* 0x000000182826722b */ /* 0x008fd00000000026 */
[----:B-----5:R-:W-:-:S08]  /*63c0*/  DFMA R18, R36, R26, R38 ;  /* 0x0000001a2412722b */ /* 0x020fd00000000026 */
[----:B------:R-:W-:-:S08]  /*63d0*/  DMUL R16, R30, R18 ;  /* 0x000000121e107228 */ /* 0x000fd00000000000 */
[----:B------:R-:W-:-:S08]  /*63e0*/  DFMA R14, R16, -R28, R18 ;  /* 0x8000001c100e722b */ /* 0x000fd00000000012 */
[----:B------:R-:W-:Y:S01]  /*63f0*/  DFMA R16, R30, R14, R16 ;  /* 0x0000000e1e10722b */ /* 0x000fe20000000010 */
[----:B------:R-:W-:-:S09]  /*6400*/  FSETP.GEU.AND P1, PT, |R19|, 6.5827683646048100446e-37, PT ;  /* 0x036000001300780b */ /* 0x000fd20003f2e200 */
        /* <DEDUP_REMOVED lines=10> */
.L_x_87:
[----:B------:R-:W-:Y:S05]  /*64b0*/  BSYNC.RECONVERGENT B0 ;  /* 0x0000000000007941 */ /* 0x000fea0003800200 */
.L_x_86:
[----:B------:R-:W2:Y:S01]  /*64c0*/  LDG.E.64 R12, desc[UR20][R12.64] ;  /* 0x000000140c0c7981 */ /* 0x000ea2000c1e1b00 */
[----:B------:R-:W0:Y:S01]  /*64d0*/  LDC.64 R14, c[0x0][0x440] ;  /* 0x00011000ff0e7b82 */ /* 0x000e220000000a00 */
[----:B------:R-:W1:Y:S02]  /*64e0*/  LDCU.64 UR4, c[0x0][0x438] ;  /* 0x00008700ff0477ac */ /* 0x000e640008000a00 */
[----:B------:R-:W1:Y:S01]  /*64f0*/  LDG.E.64 R22, desc[UR20][R22.64] ;  /* 0x0000001416167981 */ /* 0x000e62000c1e1b00 */
[----:B------:R-:W3:Y:S03]  /*6500*/  LDCU.64 UR6, c[0x0][0x3c0] ;  /* 0x00007800ff0677ac */ /* 0x000ee60008000a00 */
[----:B------:R-:W4:Y:S04]  /*6510*/  LDG.E.64 R20, desc[UR20][R20.64] ;  /* 0x0000001414147981 */ /* 0x000f28000c1e1b00 */
[----:B------:R-:W5:Y:S01]  /*6520*/  LDG.E.64 R10, desc[UR20][R10.64] ;  /* 0x000000140a0a7981 */ /* 0x000f62000c1e1b00 */
[----:B0-----:R-:W-:-:S06]  /*6530*/  IMAD.WIDE.U32 R14, R3, 0x8, R14 ;  /* 0x00000008030e7825 */ /* 0x001fcc00078e000e */
[----:B------:R-:W3:Y:S01]  /*6540*/  LDG.E.64 R14, desc[UR20][R14.64] ;  /* 0x000000140e0e7981 */ /* 0x000ee2000c1e1b00 */
[----:B------:R-:W-:Y:S02]  /*6550*/  DADD R16, R16, 1 ;  /* 0x3ff0000010107429 */ /* 0x000fe40000000000 */
[----:B--2---:R-:W-:Y:S02]  /*6560*/  DMUL R28, R8, R12 ;  /* 0x0000000c081c7228 */ /* 0x004fe40000000000 */
[C---:B-1----:R-:W-:Y:S01]  /*6570*/  DMUL R8, R22.reuse, UR4 ;  /* 0x0000000416087c28 */ /* 0x042fe20008000000 */
[----:B------:R-:W0:Y:S01]  /*6580*/  LDCU UR4, c[0x0][0x3c8] ;  /* 0x00007900ff0477ac */ /* 0x000e220008000800 */
[----:B------:R-:W-:-:S04]  /*6590*/  DADD R18, -R22, 1 ;  /* 0x3ff0000016127429 */ /* 0x000fc80000000100 */
[----:B----4-:R-:W-:-:S04]  /*65a0*/  DFMA R28, R24, R20, R28 ;  /* 0x00000014181c722b */ /* 0x010fc8000000001c */
[----:B------:R-:W-:-:S04]  /*65b0*/  DMUL R8, R8, R18 ;  /* 0x0000001208087228 */ /* 0x000fc80000000000 */
[----:B-----5:R-:W-:Y:S01]  /*65c0*/  DFMA R28, R26, R10, R28 ;  /* 0x0000000a1a1c722b */ /* 0x020fe2000000001c */
[----:B------:R-:W1:Y:S01]  /*65d0*/  LDC.64 R10, c[0x0][0x468] ;  /* 0x00011a00ff0a7b82 */ /* 0x000e620000000a00 */
[----:B0-----:R-:W-:-:S06]  /*65e0*/  IMAD R6, R3, UR4, R6 ;  /* 0x0000000403067c24 */ /* 0x001fcc000f8e0206 */
[----:B------:R-:W-:Y:S01]  /*65f0*/  DMUL R8, R8, R28 ;  /* 0x0000001c08087228 */ /* 0x000fe20000000000 */
[----:B---3--:R-:W-:Y:S01]  /*6600*/  IMAD R5, R6, UR7, R5 ;  /* 0x0000000706057c24 */ /* 0x008fe2000f8e0205 */
[----:B------:R-:W-:-:S03]  /*6610*/  DMUL R22, R14, R22 ;  /* 0x000000160e167228 */ /* 0x000fc60000000000 */
[----:B------:R-:W-:-:S03]  /*6620*/  IMAD R3, R5, UR6, R4 ;  /* 0x0000000605037c24 */ /* 0x000fc6000f8e0204 */
[----:B------:R-:W-:-:S08]  /*6630*/  DMUL R8, R14, R8 ;  /* 0x000000080e087228 */ /* 0x000fd00000000000 */
[----:B------:R-:W-:Y:S01]  /*6640*/  DFMA R8, R22, R16, R8 ;  /* 0x000000101608722b */ /* 0x000fe20000000008 */
[----:B-1----:R-:W-:-:S06]  /*6650*/  IMAD.WIDE R2, R3, 0x8, R10 ;  /* 0x0000000803027825 */ /* 0x002fcc00078e020a */
[----:B------:R-:W-:Y:S01]  /*6660*/  STG.E.64 desc[UR20][R2.64], R8 ;  /* 0x0000000802007986 */ /* 0x000fe2000c101b14 */
[----:B------:R-:W-:Y:S05]  /*6670*/  EXIT ;  /* 0x000000000000794d */ /* 0x000fea0003800000 */
        .weak           $__internal_0_$__cuda_sm20_div_rn_f64_full
        .type           $__internal_0_$__cuda_sm20_div_rn_f64_full,@function
        .size           $__internal_0_$__cuda_sm20_div_rn_f64_full,($_Z12momCollisionPdS_S_S_S_S_S_S_iiidS_S_S_S_S_S_S_S_S_S_iddS_S_S_S_S_S_i$__internal_accurate_pow - $__internal_0_$__cuda_sm20_div_rn_f64_full)
$__internal_0_$__cuda_sm20_div_rn_f64_full:
[C---:B------:R-:W-:Y:S01]  /*6680*/  FSETP.GEU.AND P1, PT, |R17|.reuse, 1.469367938527859385e-39, PT ;  /* 0x001000001100780b */ /* 0x040fe20003f2e200 */
[--C-:B------:R-:W-:Y:S01]  /*6690*/  IMAD.MOV.U32 R52, RZ, RZ, R16.reuse ;  /* 0x000000ffff347224 */ /* 0x100fe200078e0010 */
[----:B------:R-:W-:Y:S01]  /*66a0*/  MOV R53, R17 ;  /* 0x0000001100357202 */ /* 0x000fe20000000f00 */
[----:B------:R-:W-:Y:S01]  /*66b0*/  IMAD.MOV.U32 R54, RZ, RZ, R16 ;  /* 0x000000ffff367224 */ /* 0x000fe200078e0010 */
[----:B------:R-:W-:Y:S01]  /*66c0*/  LOP3.LUT R19, R17, 0x800fffff, RZ, 0xc0, !PT ;  /* 0x800fffff11137812 */ /* 0x000fe200078ec0ff */
[----:B------:R-:W-:Y:S02]  /*66d0*/  IMAD.MOV.U32 R59, RZ, RZ, R15 ;  /* 0x000000ffff3b7224 */ /* 0x000fe400078e000f */
[----:B------:R-:W-:Y:S01]  /*66e0*/  HFMA2 R50, -RZ, RZ, 0, 5.9604644775390625e-08 ;  /* 0x00000001ff327431 */ /* 0x000fe200000001ff */
[----:B------:R-:W-:Y:S01]  /*66f0*/  MOV R58, R18 ;  /* 0x00000012003a7202 */ /* 0x000fe20000000f00 */
[----:B------:R-:W-:Y:S01]  /*6700*/  BSSY.RECONVERGENT B1, `(.L_x_88) ;  /* 0x0000058000017945 */ /* 0x000fe20003800200 */
[----:B------:R-:W-:-:S02]  /*6710*/  LOP3.LUT R55, R19, 0x3ff00000, RZ, 0xfc, !PT ;  /* 0x3ff0000013377812 */ /* 0x000fc400078efcff */
[C---:B------:R-:W-:Y:S01]  /*6720*/  FSETP.GEU.AND P3, PT, |R59|.reuse, 1.469367938527859385e-39, PT ;  /* 0x001000003b00780b */ /* 0x040fe20003f6e200 */
[----:B------:R-:W-:Y:S01]  /*6730*/  @!P1 DMUL R54, R52, 8.98846567431157953865e+307 ;  /* 0x7fe0000034369828 */ /* 0x000fe20000000000 */
[----:B------:R-:W-:Y:S02]  /*6740*/  LOP3.LUT R15, R59, 0x7ff00000, RZ, 0xc0, !PT ;  /* 0x7ff000003b0f7812 */ /* 0x000fe400078ec0ff */
[----:B------:R-:W-:Y:S02]  /*6750*/  LOP3.LUT R18, R17, 0x7ff00000, RZ, 0xc0, !PT ;  /* 0x7ff0000011127812 */ /* 0x000fe400078ec0ff */
[----:B------:R-:W-:Y:S01]  /*6760*/  MOV R60, R58 ;  /* 0x0000003a003c7202 */ /* 0x000fe20000000f00 */
[----:B------:R-:W0:Y:S01]  /*6770*/  MUFU.RCP64H R51, R55 ;  /* 0x0000003700337308 */ /* 0x000e220000001800 */
[----:B------:R-:W-:-:S03]  /*6780*/  ISETP.GE.U32.AND P2, PT, R15, R18, PT ;  /* 0x000000120f00720c */ /* 0x000fc60003f46070 */
[----:B------:R-:W-:Y:S02]  /*6790*/  @!P1 LOP3.LUT R18, R55, 0x7ff00000, RZ, 0xc0, !PT ;  /* 0x7ff0000037129812 */ /* 0x000fe400078ec0ff */
[----:B------:R-:W-:-:S04]  /*67a0*/  @!P3 LOP3.LUT R16, R53, 0x7ff00000, RZ, 0xc0, !PT ;  /* 0x7ff000003510b812 */ /* 0x000fc800078ec0ff */
[----:B------:R-:W-:Y:S01]  /*67b0*/  @!P3 ISETP.GE.U32.AND P4, PT, R15, R16, PT ;  /* 0x000000100f00b20c */ /* 0x000fe20003f86070 */
[----:B------:R-:W-:-:S05]  /*67c0*/  IMAD.MOV.U32 R16, RZ, RZ, 0x1ca00000 ;  /* 0x1ca00000ff107424 */ /* 0x000fca00078e00ff */
[C---:B------:R-:W-:Y:S01]  /*67d0*/  @!P3 SEL R17, R16.reuse, 0x63400000, !P4 ;  /* 0x634000001011b807 */ /* 0x040fe20006000000 */
[----:B0-----:R-:W-:Y:S01]  /*67e0*/  DFMA R56, R50, -R54, 1 ;  /* 0x3ff000003238742b */ /* 0x001fe20000000836 */
[----:B------:R-:W-:Y:S02]  /*67f0*/  SEL R19, R16, 0x63400000, !P2 ;  /* 0x6340000010137807 */ /* 0x000fe40005000000 */
[--C-:B------:R-:W-:Y:S02]  /*6800*/  @!P3 LOP3.LUT R17, R17, 0x80000000, R59.reuse, 0xf8, !PT ;  /* 0x800000001111b812 */ /* 0x100fe400078ef83b */
[----:B------:R-:W-:-:S03]  /*6810*/  LOP3.LUT R61, R19, 0x800fffff, R59, 0xf8, !PT ;  /* 0x800fffff133d7812 */ /* 0x000fc600078ef83b */
[----:B------:R-:W-:-:S08]  /*6820*/  DFMA R56, R56, R56, R56 ;  /* 0x000000383838722b */ /* 0x000fd00000000038 */
[----:B------:R-:W-:Y:S01]  /*6830*/  DFMA R50, R50, R56, R50 ;  /* 0x000000383232722b */ /* 0x000fe20000000032 */
[----:B------:R-:W-:Y:S01]  /*6840*/  @!P3 LOP3.LUT R57, R17, 0x100000, RZ, 0xfc, !PT ;  /* 0x001000001139b812 */ /* 0x000fe200078efcff */
[----:B------:R-:W-:Y:S01]  /*6850*/  @!P3 IMAD.MOV.U32 R56, RZ, RZ, RZ ;  /* 0x000000ffff38b224 */ /* 0x000fe200078e00ff */
[----:B------:R-:W-:-:S05]  /*6860*/  MOV R17, R15 ;  /* 0x0000000f00117202 */ /* 0x000fca0000000f00 */
[----:B------:R-:W-:Y:S02]  /*6870*/  DFMA R64, R50, -R54, 1 ;  /* 0x3ff000003240742b */ /* 0x000fe40000000836 */
[----:B------:R-:W-:-:S06]  /*6880*/  @!P3 DFMA R60, R60, 2, -R56 ;  /* 0x400000003c3cb82b */ /* 0x000fcc0000000838 */
[----:B------:R-:W-:-:S04]  /*6890*/  DFMA R64, R50, R64, R50 ;  /* 0x000000403240722b */ /* 0x000fc80000000032 */
[----:B------:R-:W-:-:S04]  /*68a0*/  @!P3 LOP3.LUT R17, R61, 0x7ff00000, RZ, 0xc0, !PT ;  /* 0x7ff000003d11b812 */ /* 0x000fc800078ec0ff */
[----:B------:R-:W-:Y:S01]  /*68b0*/  DMUL R50, R64, R60 ;  /* 0x0000003c40327228 */ /* 0x000fe20000000000 */
[----:B------:R-:W-:-:S05]  /*68c0*/  VIADD R19, R17, 0xffffffff ;  /* 0xffffffff11137836 */ /* 0x000fca0000000000 */
[----:B------:R-:W-:Y:S02]  /*68d0*/  ISETP.GT.U32.AND P1, PT, R19, 0x7feffffe, PT ;  /* 0x7feffffe1300780c */ /* 0x000fe40003f24070 */
[----:B------:R-:W-:-:S08]  /*68e0*/  DFMA R56, R50, -R54, R60 ;  /* 0x800000363238722b */ /* 0x000fd0000000003c */
[----:B------:R-:W-:Y:S01]  /*68f0*/  DFMA R56, R64, R56, R50 ;  /* 0x000000384038722b */ /* 0x000fe20000000032 */
[----:B------:R-:W-:-:S04]  /*6900*/  IADD3 R50, PT, PT, R18, -0x1, RZ ;  /* 0xffffffff12327810 */ /* 0x000fc80007ffe0ff */
[----:B------:R-:W-:-:S13]  /*6910*/  ISETP.GT.U32.OR P1, PT, R50, 0x7feffffe, P1 ;  /* 0x7feffffe3200780c */ /* 0x000fda0000f24470 */
[----:B------:R-:W-:Y:S05]  /*6920*/  @P1 BRA `(.L_x_89) ;  /* 0x0000000000741947 */ /* 0x000fea0003800000 */
[----:B------:R-:W-:-:S04]  /*6930*/  LOP3.LUT R18, R53, 0x7ff00000, RZ, 0xc0, !PT ;  /* 0x7ff0000035127812 */ /* 0x000fc800078ec0ff */
[CC--:B------:R-:W-:Y:S02]  /*6940*/  VIADDMNMX R17, R15.reuse, -R18.reuse, 0xb9600000, !PT ;  /* 0xb96000000f117446 */ /* 0x0c0fe40007800912 */
[----:B------:R-:W-:Y:S01]  /*6950*/  ISETP.GE.U32.AND P1, PT, R15, R18, PT ;  /* 0x000000120f00720c */ /* 0x000fe20003f26070 */
[----:B------:R-:W-:Y:S01]  /*6960*/  IMAD.MOV.U32 R18, RZ, RZ, RZ ;  /* 0x000000ffff127224 */ /* 0x000fe200078e00ff */
[----:B------:R-:W-:Y:S02]  /*6970*/  VIMNMX R17, PT, PT, R17, 0x46a00000, PT ;  /* 0x46a0000011117848 */ /* 0x000fe40003fe0100 */
[----:B------:R-:W-:-:S05]  /*6980*/  SEL R16, R16, 0x63400000, !P1 ;  /* 0x6340000010107807 */ /* 0x000fca0004800000 */
[----:B------:R-:W-:-:S05]  /*6990*/  IMAD.IADD R17, R17, 0x1, -R16 ;  /* 0x0000000111117824 */ /* 0x000fca00078e0a10 */
[----:B------:R-:W-:-:S06]  /*69a0*/  IADD3 R19, PT, PT, R17, 0x7fe00000, RZ ;  /* 0x7fe0000011137810 */ /* 0x000fcc0007ffe0ff */
[----:B------:R-:W-:-:S10]  /*69b0*/  DMUL R50, R56, R18 ;  /* 0x0000001238327228 */ /* 0x000fd40000000000 */
[----:B------:R-:W-:-:S13]  /*69c0*/  FSETP.GTU.AND P1, PT, |R51|, 1.469367938527859385e-39, PT ;  /* 0x001000003300780b */ /* 0x000fda0003f2c200 */
[----:B------:R-:W-:Y:S05]  /*69d0*/  @P1 BRA `(.L_x_90) ;  /* 0x0000000000a81947 */ /* 0x000fea0003800000 */
[----:B------:R-:W-:Y:S01]  /*69e0*/  DFMA R54, R56, -R54, R60 ;  /* 0x800000363836722b */ /* 0x000fe2000000003c */
[----:B------:R-:W-:-:S09]  /*69f0*/  MOV R52, RZ ;  /* 0x000000ff00347202 */ /* 0x000fd20000000f00 */
[C---:B------:R-:W-:Y:S02]  /*6a00*/  FSETP.NEU.AND P1, PT, R55.reuse, RZ, PT ;  /* 0x000000ff3700720b */ /* 0x040fe40003f2d000 */
[----:B------:R-:W-:-:S04]  /*6a10*/  LOP3.LUT R15, R55, 0x80000000, R53, 0x48, !PT ;  /* 0x80000000370f7812 */ /* 0x000fc800078e4835 */
[----:B------:R-:W-:-:S07]  /*6a20*/  LOP3.LUT R53, R15, R19, RZ, 0xfc, !PT ;  /* 0x000000130f357212 */ /* 0x000fce00078efcff */
[----:B------:R-:W-:Y:S05]  /*6a30*/  @!P1 BRA `(.L_x_90) ;  /* 0x0000000000909947 */ /* 0x000fea0003800000 */
[----:B------:R-:W-:Y:S01]  /*6a40*/  IMAD.MOV R19, RZ, RZ, -R17 ;  /* 0x000000ffff137224 */ /* 0x000fe200078e0a11 */
[----:B------:R-:W-:Y:S02]  /*6a50*/  MOV R18, RZ ;  /* 0x000000ff00127202 */ /* 0x000fe40000000f00 */
[----:B------:R-:W-:-:S04]  /*6a60*/  IADD3 R17, PT, PT, -R17, -0x43300000, RZ ;  /* 0xbcd0000011117810 */ /* 0x000fc80007ffe1ff */
[----:B------:R-:W-:Y:S02]  /*6a70*/  DFMA R18, R50, -R18, R56 ;  /* 0x800000123212722b */ /* 0x000fe40000000038 */
[----:B------:R-:W-:-:S08]  /*6a80*/  DMUL.RP R56, R56, R52 ;  /* 0x0000003438387228 */ /* 0x000fd00000008000 */
[----:B------:R-:W-:Y:S02]  /*6a90*/  FSETP.NEU.AND P1, PT, |R19|, R17, PT ;  /* 0x000000111300720b */ /* 0x000fe40003f2d200 */
[----:B------:R-:W-:Y:S02]  /*6aa0*/  LOP3.LUT R15, R57, R15, RZ, 0x3c, !PT ;  /* 0x0000000f390f7212 */ /* 0x000fe400078e3cff */
[----:B------:R-:W-:Y:S02]  /*6ab0*/  FSEL R16, R56, R50, !P1 ;  /* 0x0000003238107208 */ /* 0x000fe40004800000 */
[----:B------:R-:W-:-:S03]  /*6ac0*/  FSEL R17, R15, R51, !P1 ;  /* 0x000000330f117208 */ /* 0x000fc60004800000 */
[----:B------:R-:W-:Y:S01]  /*6ad0*/  IMAD.MOV.U32 R50, RZ, RZ, R16 ;  /* 0x000000ffff327224 */ /* 0x000fe200078e0010 */
[----:B------:R-:W-:Y:S01]  /*6ae0*/  MOV R51, R17 ;  /* 0x0000001100337202 */ /* 0x000fe20000000f00 */
[----:B------:R-:W-:Y:S06]  /*6af0*/  BRA `(.L_x_90) ;  /* 0x0000000000607947 */ /* 0x000fec0003800000 */
.L_x_89:
[----:B------:R-:W-:-:S14]  /*6b00*/  DSETP.NAN.AND P1, PT, R58, R58, PT ;  /* 0x0000003a3a00722a */ /* 0x000fdc0003f28000 */
[----:B------:R-:W-:Y:S05]  /*6b10*/  @P1 BRA `(.L_x_91) ;  /* 0x00000000004c1947 */ /* 0x000fea0003800000 */
[----:B------:R-:W-:-:S14]  /*6b20*/  DSETP.NAN.AND P1, PT, R52, R52, PT ;  /* 0x000000343400722a */ /* 0x000fdc0003f28000 */
[----:B------:R-:W-:Y:S05]  /*6b30*/  @P1 BRA `(.L_x_92) ;  /* 0x0000000000341947 */ /* 0x000fea0003800000 */
[----:B------:R-:W-:Y:S01]  /*6b40*/  ISETP.NE.AND P1, PT, R17, R18, PT ;  /* 0x000000121100720c */ /* 0x000fe20003f25270 */
[----:B------:R-:W-:Y:S01]  /*6b50*/  IMAD.MOV.U32 R50, RZ, RZ, 0x0 ;  /* 0x00000000ff327424 */ /* 0x000fe200078e00ff */
[----:B------:R-:W-:-:S11]  /*6b60*/  MOV R51, 0xfff80000 ;  /* 0xfff8000000337802 */ /* 0x000fd60000000f00 */
[----:B------:R-:W-:Y:S05]  /*6b70*/  @!P1 BRA `(.L_x_90) ;  /* 0x0000000000409947 */ /* 0x000fea0003800000 */
[----:B------:R-:W-:Y:S02]  /*6b80*/  ISETP.NE.AND P1, PT, R17, 0x7ff00000, PT ;  /* 0x7ff000001100780c */ /* 0x000fe40003f25270 */
[----:B------:R-:W-:Y:S02]  /*6b90*/  LOP3.LUT R15, R59, 0x80000000, R53, 0x48, !PT ;  /* 0x800000003b0f7812 */ /* 0x000fe400078e4835 */
[----:B------:R-:W-:-:S13]  /*6ba0*/  ISETP.EQ.OR P1, PT, R18, RZ, !P1 ;  /* 0x000000ff1200720c */ /* 0x000fda0004f22670 */
[----:B------:R-:W-:Y:S01]  /*6bb0*/  @P1 LOP3.LUT R16, R15, 0x7ff00000, RZ, 0xfc, !PT ;  /* 0x7ff000000f101812 */ /* 0x000fe200078efcff */
[----:B------:R-:W-:Y:S01]  /*6bc0*/  @!P1 IMAD.MOV.U32 R50, RZ, RZ, RZ ;  /* 0x000000ffff329224 */ /* 0x000fe200078e00ff */
[----:B------:R-:W-:Y:S01]  /*6bd0*/  @!P1 MOV R51, R15 ;  /* 0x0000000f00339202 */ /* 0x000fe20000000f00 */
[----:B------:R-:W-:Y:S01]  /*6be0*/  @P1 IMAD.MOV.U32 R50, RZ, RZ, RZ ;  /* 0x000000ffff321224 */ /* 0x000fe200078e00ff */
[----:B------:R-:W-:Y:S01]  /*6bf0*/  @P1 MOV R51, R16 ;  /* 0x0000001000331202 */ /* 0x000fe20000000f00 */
[----:B------:R-:W-:Y:S06]  /*6c00*/  BRA `(.L_x_90) ;  /* 0x00000000001c7947 */ /* 0x000fec0003800000 */
.L_x_92:
[----:B------:R-:W-:Y:S01]  /*6c10*/  LOP3.LUT R15, R53, 0x80000, RZ, 0xfc, !PT ;  /* 0x00080000350f7812 */ /* 0x000fe200078efcff */
[----:B------:R-:W-:-:S03]  /*6c20*/  IMAD.MOV.U32 R50, RZ, RZ, R52 ;  /* 0x000000ffff327224 */ /* 0x000fc600078e0034 */
[----:B------:R-:W-:Y:S01]  /*6c30*/  MOV R51, R15 ;  /* 0x0000000f00337202 */ /* 0x000fe20000000f00 */
[----:B------:R-:W-:Y:S06]  /*6c40*/  BRA `(.L_x_90) ;  /* 0x00000000000c7947 */ /* 0x000fec0003800000 */
.L_x_91:
[----:B------:R-:W-:Y:S01]  /*6c50*/  LOP3.LUT R15, R59, 0x80000, RZ, 0xfc, !PT ;  /* 0x000800003b0f7812 */ /* 0x000fe200078efcff */
[----:B------:R-:W-:-:S03]  /*6c60*/  IMAD.MOV.U32 R50, RZ, RZ, R58 ;  /* 0x000000ffff327224 */ /* 0x000fc600078e003a */
[----:B------:R-:W-:-:S07]  /*6c70*/  MOV R51, R15 ;  /* 0x0000000f00337202 */ /* 0x000fce0000000f00 */
.L_x_90:
[----:B------:R-:W-:Y:S05]  /*6c80*/  BSYNC.RECONVERGENT B1 ;  /* 0x0000000000017941 */ /* 0x000fea0003800200 */
.L_x_88:
[----:B------:R-:W-:Y:S02]  /*6c90*/  HFMA2 R19, -RZ, RZ, 0, 0 ;  /* 0x00000000ff137431 */ /* 0x000fe400000001ff */
[----:B------:R-:W-:Y:S01]  /*6ca0*/  IMAD.MOV.U32 R18, RZ, RZ, R14 ;  /* 0x000000ffff127224 */ /* 0x000fe200078e000e */
[----:B------:R-:W-:Y:S01]  /*6cb0*/  MOV R15, R51 ;  /* 0x00000033000f7202 */ /* 0x000fe20000000f00 */
[----:B------:R-:W-:Y:S02]  /*6cc0*/  IMAD.MOV.U32 R16, RZ, RZ, R50 ;  /* 0x000000ffff107224 */ /* 0x000fe400078e0032 */
[----:B------:R-:W-:Y:S05]  /*6cd0*/  RET.REL.NODEC R18 `(_Z12momCollisionPdS_S_S_S_S_S_S_iiidS_S_S_S_S_S_S_S_S_S_iddS_S_S_S_S_S_i) ;  /* 0xffffff9012c87950 */ /* 0x000fea0003c3ffff */
        .type           $_Z12momCollisionPdS_S_S_S_S_S_S_iiidS_S_S_S_S_S_S_S_S_S_iddS_S_S_S_S_S_i$__internal_accurate_pow,@function
        .size           $_Z12momCollisionPdS_S_S_S_S_S_S_iiidS_S_S_S_S_S_S_S_S_S_iddS_S_S_S_S_S_i$__internal_accurate_pow,(.L_x_96 - $_Z12momCollisionPdS_S_S_S_S_S_S_iiidS_S_S_S_S_S_S_S_S_S_iddS_S_S_S_S_S_i$__internal_accurate_pow)
$_Z12momCollisionPdS_S_S_S_S_S_S_iiidS_S_S_S_S_S_S_S_S_S_iddS_S_S_S_S_S_i$__internal_accurate_pow:
[----:B------:R-:W-:Y:S01]  /*6ce0*/  ISETP.GT.U32.AND P1, PT, R15, 0xfffff, PT ;  /* 0x000fffff0f00780c */ /* 0x000fe20003f24070 */
[--C-:B------:R-:W-:Y:S01]  /*6cf0*/  IMAD.MOV.U32 R17, RZ, RZ, R15.reuse ;  /* 0x000000ffff117224 */ /* 0x100fe200078e000f */
[----:B------:R-:W-:Y:S01]  /*6d00*/  MOV R50, RZ ;  /* 0x000000ff00327202 */ /* 0x000fe20000000f00 */
[----:B------:R-:W-:Y:S01]  /*6d10*/  UMOV UR12, 0x7d2cafe2 ;  /* 0x7d2cafe2000c7882 */ /* 0x000fe20000000000 */
[----:B------:R-:W-:Y:S01]  /*6d20*/  UMOV UR13, 0x3eb0f5ff ;  /* 0x3eb0f5ff000d7882 */ /* 0x000fe20000000000 */
[----:B------:R-:W-:Y:S01]  /*6d30*/  SHF.R.U32.HI R15, RZ, 0x14, R15 ;  /* 0x00000014ff0f7819 */ /* 0x000fe2000001160f */
[----:B------:R-:W-:Y:S01]  /*6d40*/  UMOV UR14, 0x3b39803f ;  /* 0x3b39803f000e7882 */ /* 0x000fe20000000000 */
[----:B------:R-:W-:-:S06]  /*6d50*/  UMOV UR15, 0x3c7abc9e ;  /* 0x3c7abc9e000f7882 */ /* 0x000fcc0000000000 */
[----:B------:R-:W-:-:S10]  /*6d60*/  @!P1 DMUL R18, R16, 1.80143985094819840000e+16 ;  /* 0x4350000010129828 */ /* 0x000fd40000000000 */
[----:B------:R-:W-:Y:S01]  /*6d70*/  @!P1 MOV R17, R19 ;  /* 0x0000001300119202 */ /* 0x000fe20000000f00 */
[----:B------:R-:W-:Y:S01]  /*6d80*/  @!P1 IMAD.MOV.U32 R16, RZ, RZ, R18 ;  /* 0x000000ffff109224 */ /* 0x000fe200078e0012 */
[----:B------:R-:W-:Y:S02]  /*6d90*/  @!P1 LEA.HI R15, R19, 0xffffffca, RZ, 0xc ;  /* 0xffffffca130f9811 */ /* 0x000fe400078f60ff */
[----:B------:R-:W-:Y:S02]  /*6da0*/  LOP3.LUT R17, R17, 0x800fffff, RZ, 0xc0, !PT ;  /* 0x800fffff11117812 */ /* 0x000fe400078ec0ff */
[----:B------:R-:W-:Y:S02]  /*6db0*/  MOV R54, R16 ;  /* 0x0000001000367202 */ /* 0x000fe40000000f00 */
[----:B------:R-:W-:-:S04]  /*6dc0*/  LOP3.LUT R17, R17, 0x3ff00000, RZ, 0xfc, !PT ;  /* 0x3ff0000011117812 */ /* 0x000fc800078efcff */
[----:B------:R-:W-:Y:S01]  /*6dd0*/  ISETP.GE.U32.AND P2, PT, R17, 0x3ff6a09f, PT ;  /* 0x3ff6a09f1100780c */ /* 0x000fe20003f46070 */
[----:B------:R-:W-:-:S12]  /*6de0*/  IMAD.MOV.U32 R55, RZ, RZ, R17 ;  /* 0x000000ffff377224 */ /* 0x000fd800078e0011 */
[----:B------:R-:W-:-:S05]  /*6df0*/  @P2 IADD3 R16, PT, PT, R55, -0x100000, RZ ;  /* 0xfff0000037102810 */ /* 0x000fca0007ffe0ff */
[----:B------:R-:W-:-:S06]  /*6e00*/  @P2 IMAD.MOV.U32 R55, RZ, RZ, R16 ;  /* 0x000000ffff372224 */ /* 0x000fcc00078e0010 */
[C---:B------:R-:W-:Y:S02]  /*6e10*/  DADD R52, R54.reuse, 1 ;  /* 0x3ff0000036347429 */ /* 0x040fe40000000000 */
[----:B------:R-:W-:-:S04]  /*6e20*/  DADD R54, R54, -1 ;  /* 0xbff0000036367429 */ /* 0x000fc80000000000 */
[----:B------:R-:W0:Y:S02]  /*6e30*/  MUFU.RCP64H R51, R53 ;  /* 0x0000003500337308 */ /* 0x000e240000001800 */
[----:B0-----:R-:W-:-:S08]  /*6e40*/  DFMA R16, -R52, R50, 1 ;  /* 0x3ff000003410742b */ /* 0x001fd00000000132 */
[----:B------:R-:W-:-:S08]  /*6e50*/  DFMA R16, R16, R16, R16 ;  /* 0x000000101010722b */ /* 0x000fd00000000010 */
[----:B------:R-:W-:Y:S01]  /*6e60*/  DFMA R16, R50, R16, R50 ;  /* 0x000000103210722b */ /* 0x000fe20000000032 */
[----:B------:R-:W-:Y:S01]  /*6e70*/  IMAD.MOV.U32 R50, RZ, RZ, 0x41ad3b5a ;  /* 0x41ad3b5aff327424 */ /* 0x000fe200078e00ff */
[----:B------:R-:W-:-:S06]  /*6e80*/  MOV R51, 0x3ed0f5d2 ;  /* 0x3ed0f5d200337802 */ /* 0x000fcc0000000f00 */
[----:B------:R-:W-:-:S08]  /*6e90*/  DMUL R58, R54, R16 ;  /* 0x00000010363a7228 */ /* 0x000fd00000000000 */
[----:B------:R-:W-:-:S08]  /*6ea0*/  DFMA R58, R54, R16, R58 ;  /* 0x00000010363a722b */ /* 0x000fd0000000003a */
[----:B------:R-:W-:-:S08]  /*6eb0*/  DMUL R60, R58, R58 ;  /* 0x0000003a3a3c7228 */ /* 0x000fd00000000000 */
[----:B------:R-:W-:Y:S01]  /*6ec0*/  DFMA R50, R60, UR12, R50 ;  /* 0x0000000c3c327c2b */ /* 0x000fe20008000032 */
[----:B------:R-:W-:Y:S01]  /*6ed0*/  UMOV UR12, 0x75488a3f ;  /* 0x75488a3f000c7882 */ /* 0x000fe20000000000 */
[----:B------:R-:W-:-:S06]  /*6ee0*/  UMOV UR13, 0x3ef3b20a ;  /* 0x3ef3b20a000d7882 */ /* 0x000fcc0000000000 */
[----:B------:R-:W-:Y:S01]  /*6ef0*/  DFMA R52, R60, R50, UR12 ;  /* 0x0000000c3c347e2b */ /* 0x000fe20008000032 */
[----:B------:R-:W-:Y:S01]  /*6f00*/  UMOV UR12, 0xe4faecd5 ;  /* 0xe4faecd5000c7882 */ /* 0x000fe20000000000 */
[----:B------:R-:W-:Y:S01]  /*6f10*/  UMOV UR13, 0x3f1745cd ;  /* 0x3f1745cd000d7882 */ /* 0x000fe20000000000 */
[----:B------:R-:W-:-:S05]  /*6f20*/  DADD R50, R54, -R58 ;  /* 0x0000000036327229 */ /* 0x000fca000000083a */
[----:B------:R-:W-:Y:S01]  /*6f30*/  DFMA R52, R60, R52, UR12 ;  /* 0x0000000c3c347e2b */ /* 0x000fe20008000034 */
[----:B------:R-:W-:Y:S01]  /*6f40*/  UMOV UR12, 0x258a578b ;  /* 0x258a578b000c7882 */ /* 0x000fe20000000000 */
[----:B------:R-:W-:Y:S01]  /*6f50*/  UMOV UR13, 0x3f3c71c7 ;  /* 0x3f3c71c7000d7882 */ /* 0x000fe20000000000 */
[----:B------:R-:W-:-:S05]  /*6f60*/  DADD R50, R50, R50 ;  /* 0x0000000032327229 */ /* 0x000fca0000000032 */
[----:B------:R-:W-:Y:S01]  /*6f70*/  DFMA R52, R60, R52, UR12 ;  /* 0x0000000c3c347e2b */ /* 0x000fe20008000034 */
[----:B------:R-:W-:Y:S01]  /*6f80*/  UMOV UR12, 0x9242b910 ;  /* 0x9242b910000c7882 */ /* 0x000fe20000000000 */
[----:B------:R-:W-:Y:S01]  /*6f90*/  UMOV UR13, 0x3f624924 ;  /* 0x3f624924000d7882 */ /* 0x000fe20000000000 */
[----:B------:R-:W-:-:S05]  /*6fa0*/  DFMA R50, R54, -R58, R50 ;  /* 0x8000003a3632722b */ /* 0x000fca0000000032 */
[----:B------:R-:W-:Y:S01]  /*6fb0*/  DFMA R52, R60, R52, UR12 ;  /* 0x0000000c3c347e2b */ /* 0x000fe20008000034 */
[----:B------:R-:W-:Y:S01]  /*6fc0*/  UMOV UR12, 0x99999dfb ;  /* 0x99999dfb000c7882 */ /* 0x000fe20000000000 */
[----:B------:R-:W-:Y:S01]  /*6fd0*/  UMOV UR13, 0x3f899999 ;  /* 0x3f899999000d7882 */ /* 0x000fe20000000000 */
[----:B------:R-:W-:-:S05]  /*6fe0*/  DMUL R50, R16, R50 ;  /* 0x0000003210327228 */ /* 0x000fca0000000000 */
[----:B------:R-:W-:Y:S01]  /*6ff0*/  DFMA R52, R60, R52, UR12 ;  /* 0x0000000c3c347e2b */ /* 0x000fe20008000034 */
[----:B------:R-:W-:Y:S01]  /*7000*/  UMOV UR12, 0x55555555 ;  /* 0x55555555000c7882 */ /* 0x000fe20000000000 */
[----:B------:R-:W-:-:S03]  /*7010*/  UMOV UR13, 0x3fb55555 ;  /* 0x3fb55555000d7882 */ /* 0x000fc60000000000 */
[----:B------:R-:W-:Y:S01]  /*7020*/  VIADD R17, R51, 0x100000 ;  /* 0x0010000033117836 */ /* 0x000fe20000000000 */
[----:B------:R-:W-:Y:S02]  /*7030*/  MOV R16, R50 ;  /* 0x0000003200107202 */ /* 0x000fe40000000f00 */
[----:B------:R-:W-:-:S08]  /*7040*/  DFMA R56, R60, R52, UR12 ;  /* 0x0000000c3c387e2b */ /* 0x000fd00008000034 */
[----:B------:R-:W-:Y:S01]  /*7050*/  DADD R54, -R56, UR12 ;  /* 0x0000000c38367e29 */ /* 0x000fe20008000100 */
[----:B------:R-:W-:Y:S01]  /*7060*/  UMOV UR12, 0xb9e7b0 ;  /* 0x00b9e7b0000c7882 */ /* 0x000fe20000000000 */
[----:B------:R-:W-:-:S06]  /*7070*/  UMOV UR13, 0x3c46a4cb ;  /* 0x3c46a4cb000d7882 */ /* 0x000fcc0000000000 */
[----:B------:R-:W-:Y:S02]  /*7080*/  DFMA R54, R60, R52, R54 ;  /* 0x000000343c36722b */ /* 0x000fe40000000036 */
[----:B------:R-:W-:-:S08]  /*7090*/  DMUL R52, R58, R58 ;  /* 0x0000003a3a347228 */ /* 0x000fd00000000000 */
[C---:B------:R-:W-:Y:S02]  /*70a0*/  DFMA R60, R58.reuse, R58, -R52 ;  /* 0x0000003a3a3c722b */ /* 0x040fe40000000834 */
[----:B------:R-:W-:-:S06]  /*70b0*/  DMUL R18, R58, R52 ;  /* 0x000000343a127228 */ /* 0x000fcc0000000000 */
[----:B------:R-:W-:Y:S02]  /*70c0*/  DFMA R16, R58, R16, R60 ;  /* 0x000000103a10722b */ /* 0x000fe4000000003c */
[----:B------:R-:W-:Y:S01]  /*70d0*/  DADD R60, R54, -UR12 ;  /* 0x8000000c363c7e29 */ /* 0x000fe20008000000 */
[----:B------:R-:W-:Y:S01]  /*70e0*/  UMOV UR12, 0x80000000 ;  /* 0x80000000000c7882 */ /* 0x000fe20000000000 */
[----:B------:R-:W-:Y:S01]  /*70f0*/  DFMA R54, R58, R52, -R18 ;  /* 0x000000343a36722b */ /* 0x000fe20000000812 */
[----:B------:R-:W-:-:S07]  /*7100*/  UMOV UR13, 0x43300000 ;  /* 0x43300000000d7882 */ /* 0x000fce0000000000 */
[----:B------:R-:W-:Y:S02]  /*7110*/  DFMA R54, R50, R52, R54 ;  /* 0x000000343236722b */ /* 0x000fe40000000036 */
[----:B------:R-:W-:-:S06]  /*7120*/  DADD R52, R56, R60 ;  /* 0x0000000038347229 */ /* 0x000fcc000000003c */
[----:B------:R-:W-:Y:S02]  /*7130*/  DFMA R16, R58, R16, R54 ;  /* 0x000000103a10722b */ /* 0x000fe40000000036 */
[----:B------:R-:W-:-:S08]  /*7140*/  DADD R56, R56, -R52 ;  /* 0x0000000038387229 */ /* 0x000fd00000000834 */
[----:B------:R-:W-:Y:S02]  /*7150*/  DADD R60, R60, R56 ;  /* 0x000000003c3c7229 */ /* 0x000fe40000000038 */
[----:B------:R-:W-:-:S08]  /*7160*/  DMUL R56, R52, R18 ;  /* 0x0000001234387228 */ /* 0x000fd00000000000 */
[----:B------:R-:W-:-:S08]  /*7170*/  DFMA R54, R52, R18, -R56 ;  /* 0x000000123436722b */ /* 0x000fd00000000838 */
[----:B------:R-:W-:-:S08]  /*7180*/  DFMA R16, R52, R16, R54 ;  /* 0x000000103410722b */ /* 0x000fd00000000036 */
[----:B------:R-:W-:-:S08]  /*7190*/  DFMA R60, R60, R18, R16 ;  /* 0x000000123c3c722b */ /* 0x000fd00000000010 */
[----:B------:R-:W-:-:S08]  /*71a0*/  DADD R16, R56, R60 ;  /* 0x0000000038107229 */ /* 0x000fd0000000003c */
[--C-:B------:R-:W-:Y:S02]  /*71b0*/  DADD R18, R58, R16.reuse ;  /* 0x000000003a127229 */ /* 0x100fe40000000010 */
[----:B------:R-:W-:-:S06]  /*71c0*/  DADD R56, R56, -R16 ;  /* 0x0000000038387229 */ /* 0x000fcc0000000810 */
[----:B------:R-:W-:Y:S02]  /*71d0*/  DADD R58, R58, -R18 ;  /* 0x000000003a3a7229 */ /* 0x000fe40000000812 */
[----:B------:R-:W-:-:S06]  /*71e0*/  DADD R56, R60, R56 ;  /* 0x000000003c387229 */ /* 0x000fcc0000000038 */
[----:B------:R-:W-:Y:S01]  /*71f0*/  DADD R58, R16, R58 ;  /* 0x00000000103a7229 */ /* 0x000fe2000000003a */
[C---:B------:R-:W-:Y:S01]  /*7200*/  VIADD R16, R15.reuse, 0xfffffc01 ;  /* 0xfffffc010f107836 */ /* 0x040fe20000000000 */
[----:B------:R-:W-:Y:S01]  /*7210*/  @P2 IADD3 R16, PT, PT, R15, -0x3fe, RZ ;  /* 0xfffffc020f102810 */ /* 0x000fe20007ffe0ff */
[----:B------:R-:W-:-:S03]  /*7220*/  IMAD.MOV.U32 R17, RZ, RZ, 0x43300000 ;  /* 0x43300000ff117424 */ /* 0x000fc600078e00ff */
[----:B------:R-:W-:Y:S02]  /*7230*/  LOP3.LUT R16, R16, 0x80000000, RZ, 0x3c, !PT ;  /* 0x8000000010107812 */ /* 0x000fe400078e3cff */
[----:B------:R-:W-:-:S04]  /*7240*/  DADD R56, R56, R58 ;  /* 0x0000000038387229 */ /* 0x000fc8000000003a */
[----:B------:R-:W-:Y:S01]  /*7250*/  DADD R52, R16, -UR12 ;  /* 0x8000000c10347e29 */ /* 0x000fe20008000000 */
[----:B------:R-:W-:Y:S01]  /*7260*/  UMOV UR12, 0xfefa39ef ;  /* 0xfefa39ef000c7882 */ /* 0x000fe20000000000 */
[----:B------:R-:W-:Y:S02]  /*7270*/  UMOV UR13, 0x3fe62e42 ;  /* 0x3fe62e42000d7882 */ /* 0x000fe40000000000 */
[----:B------:R-:W-:-:S08]  /*7280*/  DADD R50, R50, R56 ;  /* 0x0000000032327229 */ /* 0x000fd00000000038 */
[----:B------:R-:W-:-:S08]  /*7290*/  DADD R54, R18, R50 ;  /* 0x0000000012367229 */ /* 0x000fd00000000032 */
[--C-:B------:R-:W-:Y:S02]  /*72a0*/  DFMA R16, R52, UR12, R54.reuse ;  /* 0x0000000c34107c2b */ /* 0x100fe40008000036 */
[----:B------:R-:W-:-:S06]  /*72b0*/  DADD R56, R18, -R54 ;  /* 0x0000000012387229 */ /* 0x000fcc0000000836 */
[----:B------:R-:W-:Y:S02]  /*72c0*/  DFMA R18, R52, -UR12, R16 ;  /* 0x8000000c34127c2b */ /* 0x000fe40008000010 */
[----:B------:R-:W-:-:S06]  /*72d0*/  DADD R56, R50, R56 ;  /* 0x0000000032387229 */ /* 0x000fcc0000000038 */
[----:B------:R-:W-:-:S08]  /*72e0*/  DADD R18, -R54, R18 ;  /* 0x0000000036127229 */ /* 0x000fd00000000112 */
[----:B------:R-:W-:-:S08]  /*72f0*/  DADD R18, R56, -R18 ;  /* 0x0000000038127229 */ /* 0x000fd00000000812 */
[----:B------:R-:W-:-:S08]  /*7300*/  DFMA R50, R52, UR14, R18 ;  /* 0x0000000e34327c2b */ /* 0x000fd00008000012 */
[----:B------:R-:W-:-:S08]  /*7310*/  DADD R18, R16, R50 ;  /* 0x0000000010127229 */ /* 0x000fd00000000032 */
[----:B------:R-:W-:Y:S02]  /*7320*/  DADD R16, R16, -R18 ;  /* 0x0000000010107229 */ /* 0x000fe40000000812 */
[----:B------:R-:W-:-:S06]  /*7330*/  DMUL R52, R18, 2 ;  /* 0x4000000012347828 */ /* 0x000fcc0000000000 */
[----:B------:R-:W-:Y:S02]  /*7340*/  DADD R50, R50, R16 ;  /* 0x0000000032327229 */ /* 0x000fe40000000010 */
[----:B------:R-:W-:Y:S01]  /*7350*/  DFMA R18, R18, 2, -R52 ;  /* 0x400000001212782b */ /* 0x000fe20000000834 */
[----:B------:R-:W-:Y:S01]  /*7360*/  MOV R16, 0x652b82fe ;  /* 0x652b82fe00107802 */ /* 0x000fe20000000f00 */
[----:B------:R-:W-:-:S06]  /*7370*/  IMAD.MOV.U32 R17, RZ, RZ, 0x3ff71547 ;  /* 0x3ff71547ff117424 */ /* 0x000fcc00078e00ff */
[----:B------:R-:W-:-:S08]  /*7380*/  DFMA R50, R50, 2, R18 ;  /* 0x400000003232782b */ /* 0x000fd00000000012 */
[----:B------:R-:W-:-:S08]  /*7390*/  DADD R54, R52, R50 ;  /* 0x0000000034367229 */ /* 0x000fd00000000032 */
[----:B------:R-:W-:Y:S02]  /*73a0*/  DFMA R16, R54, R16, 6.75539944105574400000e+15 ;  /* 0x433800003610742b */ /* 0x000fe40000000010 */
[----:B------:R-:W-:Y:S01]  /*73b0*/  FSETP.GEU.AND P1, PT, |R55|, 4.1917929649353027344, PT ;  /* 0x4086232b3700780b */ /* 0x000fe20003f2e200 */
[----:B------:R-:W-:-:S05]  /*73c0*/  DADD R52, R52, -R54 ;  /* 0x0000000034347229 */ /* 0x000fca0000000836 */
[----:B------:R-:W-:-:S03]  /*73d0*/  DADD R18, R16, -6.75539944105574400000e+15 ;  /* 0xc338000010127429 */ /* 0x000fc60000000000 */
[----:B------:R-:W-:-:S05]  /*73e0*/  DADD R50, R50, R52 ;  /* 0x0000000032327229 */ /* 0x000fca0000000034 */
[----:B------:R-:W-:Y:S01]  /*73f0*/  DFMA R56, R18, -UR12, R54 ;  /* 0x8000000c12387c2b */ /* 0x000fe20008000036 */
[----:B------:R-:W-:Y:S01]  /*7400*/  UMOV UR12, 0x3b39803f ;  /* 0x3b39803f000c7882 */ /* 0x000fe20000000000 */
[----:B------:R-:W-:-:S06]  /*7410*/  UMOV UR13, 0x3c7abc9e ;  /* 0x3c7abc9e000d7882 */ /* 0x000fcc0000000000 */
[----:B------:R-:W-:Y:S01]  /*7420*/  DFMA R56, R18, -UR12, R56 ;  /* 0x8000000c12387c2b */ /* 0x000fe20008000038 */
[----:B------:R-:W-:Y:S01]  /*7430*/  UMOV UR12, 0x69ce2bdf ;  /* 0x69ce2bdf000c7882 */ /* 0x000fe20000000000 */
[----:B------:R-:W-:Y:S01]  /*7440*/  MOV R18, 0xfca213ea ;  /* 0xfca213ea00127802 */ /* 0x000fe20000000f00 */
[----:B------:R-:W-:Y:S01]  /*7450*/  IMAD.MOV.U32 R19, RZ, RZ, 0x3e928af3 ;  /* 0x3e928af3ff137424 */ /* 0x000fe200078e00ff */
[----:B------:R-:W-:-:S05]  /*7460*/  UMOV UR13, 0x3e5ade15 ;  /* 0x3e5ade15000d7882 */ /* 0x000fca0000000000 */
[----:B------:R-:W-:Y:S01]  /*7470*/  DFMA R18, R56, UR12, R18 ;  /* 0x0000000c38127c2b */ /* 0x000fe20008000012 */
[----:B------:R-:W-:Y:S01]  /*7480*/  UMOV UR12, 0x62401315 ;  /* 0x62401315000c7882 */ /* 0x000fe20000000000 */
[----:B------:R-:W-:-:S06]  /*7490*/  UMOV UR13, 0x3ec71dee ;  /* 0x3ec71dee000d7882 */ /* 0x000fcc0000000000 */
[----:B------:R-:W-:Y:S01]  /*74a0*/  DFMA R18, R56, R18, UR12 ;  /* 0x0000000c38127e2b */ /* 0x000fe20008000012 */
        /* <DEDUP_REMOVED lines=20> */
[----:B------:R-:W-:-:S08]  /*75f0*/  DFMA R18, R56, R18, UR12 ;  /* 0x0000000c38127e2b */ /* 0x000fd00008000012 */
[----:B------:R-:W-:-:S08]  /*7600*/  DFMA R18, R56, R18, 1 ;  /* 0x3ff000003812742b */ /* 0x000fd00000000012 */
[----:B------:R-:W-:-:S10]  /*7610*/  DFMA R18, R56, R18, 1 ;  /* 0x3ff000003812742b */ /* 0x000fd40000000012 */
[----:B------:R-:W-:Y:S01]  /*7620*/  LEA R53, R16, R19, 0x14 ;  /* 0x0000001310357211 */ /* 0x000fe200078ea0ff */
[----:B------:R-:W-:Y:S01]  /*7630*/  IMAD.MOV.U32 R52, RZ, RZ, R18 ;  /* 0x000000ffff347224 */ /* 0x000fe200078e0012 */
[----:B------:R-:W-:Y:S06]  /*7640*/  @!P1 BRA `(.L_x_93) ;  /* 0x0000000000309947 */ /* 0x000fec0003800000 */
[----:B------:R-:W-:Y:S01]  /*7650*/  FSETP.GEU.AND P2, PT, |R55|, 4.2275390625, PT ;  /* 0x408748003700780b */ /* 0x000fe20003f4e200 */
[C---:B------:R-:W-:Y:S02]  /*7660*/  DADD R52, R54.reuse, +INF ;  /* 0x7ff0000036347429 */ /* 0x040fe40000000000 */
[----:B------:R-:W-:-:S08]  /*7670*/  DSETP.GEU.AND P1, PT, R54, RZ, PT ;  /* 0x000000ff3600722a */ /* 0x000fd00003f2e000 */
[----:B------:R-:W-:Y:S02]  /*7680*/  FSEL R52, R52, RZ, P1 ;  /* 0x000000ff34347208 */ /* 0x000fe40000800000 */
[----:B------:R-:W-:Y:S02]  /*7690*/  @!P2 LEA.HI R15, R16, R16, RZ, 0x1 ;  /* 0x00000010100fa211 */ /* 0x000fe400078f08ff */
[----:B------:R-:W-:Y:S02]  /*76a0*/  FSEL R53, R53, RZ, P1 ;  /* 0x000000ff35357208 */ /* 0x000fe40000800000 */
[----:B------:R-:W-:-:S04]  /*76b0*/  @!P2 SHF.R.S32.HI R15, RZ, 0x1, R15 ;  /* 0x00000001ff0fa819 */ /* 0x000fc8000001140f */
[----:B------:R-:W-:Y:S01]  /*76c0*/  @!P2 IADD3 R16, PT, PT, R16, -R15, RZ ;  /* 0x8000000f1010a210 */ /* 0x000fe20007ffe0ff */
[----:B------:R-:W-:-:S03]  /*76d0*/  @!P2 IMAD R19, R15, 0x100000, R19 ;  /* 0x001000000f13a824 */ /* 0x000fc600078e0213 */
[----:B------:R-:W-:Y:S02]  /*76e0*/  @!P2 LEA R17, R16, 0x3ff00000, 0x14 ;  /* 0x3ff000001011a811 */ /* 0x000fe400078ea0ff */
[----:B------:R-:W-:-:S06]  /*76f0*/  @!P2 MOV R16, RZ ;  /* 0x000000ff0010a202 */ /* 0x000fcc0000000f00 */
[----:B------:R-:W-:-:S11]  /*7700*/  @!P2 DMUL R52, R18, R16 ;  /* 0x000000101234a228 */ /* 0x000fd60000000000 */
.L_x_93:
[----:B------:R-:W-:Y:S01]  /*7710*/  DFMA R50, R50, R52, R52 ;  /* 0x000000343232722b */ /* 0x000fe20000000034 */
[----:B------:R-:W-:Y:S01]  /*7720*/  IMAD.MOV.U32 R18, RZ, RZ, R14 ;  /* 0x000000ffff127224 */ /* 0x000fe200078e000e */
[----:B------:R-:W-:Y:S01]  /*7730*/  DSETP.NEU.AND P1, PT, |R52|, +INF , PT ;  /* 0x7ff000003400742a */ /* 0x000fe20003f2d200 */
[----:B------:R-:W-:-:S07]  /*7740*/  MOV R19, 0x0 ;  /* 0x0000000000137802 */ /* 0x000fce0000000f00 */
[----:B------:R-:W-:Y:S02]  /*7750*/  FSEL R16, R52, R50, !P1 ;  /* 0x0000003234107208 */ /* 0x000fe40004800000 */
[----:B------:R-:W-:Y:S01]  /*7760*/  FSEL R15, R53, R51, !P1 ;  /* 0x00000033350f7208 */ /* 0x000fe20004800000 */
[----:B------:R-:W-:Y:S06]  /*7770*/  RET.REL.NODEC R18 `(_Z12momCollisionPdS_S_S_S_S_S_S_iiidS_S_S_S_S_S_S_S_S_S_iddS_S_S_S_S_S_i) ;  /* 0xffffff8812207950 */ /* 0x000fec0003c3ffff */
.L_x_94:
[----:B------:R-:W-:-:S00]  /*7780*/  BRA `(.L_x_94) ;  /* 0xfffffffc00fc7947 */ /* 0x000fc0000383ffff */
[----:B------:R-:W-:-:S00]  /*7790*/  NOP ;  /* 0x0000000000007918 */ /* 0x000fc00000000000 */
        /* <DEDUP_REMOVED lines=14> */
.L_x_96:


//--------------------- .nv.shared.reserved.0     --------------------------
	.section	.nv.shared.reserved.0,"aw",@nobits
	.weak		__nv_reservedSMEM_offset_0_alias
	.size		__nv_reservedSMEM_offset_0_alias, 0, 64
	.other		__nv_reservedSMEM_offset_0_alias,@"STO_CUDA_RESERVED_SHARED STV_DEFAULT"
__nv_reservedSMEM_offset_0_alias:
	.zero		0
	.zero		64


//--------------------- .nv.constant0._Z12momCollisionPdS_S_S_S_S_S_S_iiidS_S_S_S_S_S_S_S_S_S_iddS_S_S_S_S_S_i --------------------------
	.section	.nv.constant0._Z12momCollisionPdS_S_S_S_S_S_S_iiidS_S_S_S_S_S_S_S_S_S_iddS_S_S_S_S_S_i,"a",@progbits
	.sectionflags	@""
	.align	4
.nv.constant0._Z12momCollisionPdS_S_S_S_S_S_S_iiidS_S_S_S_S_S_S_S_S_S_iddS_S_S_S_S_S_i:
	.zero		1140


//--------------------- SYMBOLS --------------------------

	.type		.nv.reservedSmem.offset0,@object
	.size		.nv.reservedSmem.offset0,0x4
